	.target	sm_90a

	.elftype	@"ET_EXEC"


//--------------------- .note.nv.tkinfo           --------------------------
	.section	.note.nv.tkinfo,"",@"SHT_NOTE"
	.sectionflags	@"SHF_NOTE_NV_TKINFO"
	.tkinfo
        /*0018*/ 	.word	0x00000002
        /*0030*/ 	.string	""
        /*0030*/ 	.string	"ptxas"
        /*0030*/ 	.string	"Cuda compilation tools, release 13.0, V13.0.88"
        /*0030*/ 	.string	"Build cuda_13.0.r13.0/compiler.36424714_0"
        /*0030*/ 	.string	"-v  -suppress-debug-info  -lineinfo  -arch sm_90a "



//--------------------- .note.nv.cuinfo           --------------------------
	.section	.note.nv.cuinfo,"",@"SHT_NOTE"
	.sectionflags	@"SHF_NOTE_NV_CUINFO"
        /*0018*/ 	.short	0x0002
        /*001a*/ 	.short	0x005a
        /*001c*/ 	.short	0x0082
	.zero		2


//--------------------- .nv.info                  --------------------------
	.section	.nv.info,"",@"SHT_CUDA_INFO"
	.align	4


	//----- nvinfo : EIATTR_REGCOUNT
	.align		4
        /*0000*/ 	.byte	0x04, 0x2f
        /*0002*/ 	.short	(.L_1 - .L_0)
	.align		4
.L_0:
        /*0004*/ 	.word	index@(matmul_kernel)
        /*0008*/ 	.word	0x000000ff


	//----- nvinfo : EIATTR_FRAME_SIZE
	.align		4
.L_1:
        /*000c*/ 	.byte	0x04, 0x11
        /*000e*/ 	.short	(.L_3 - .L_2)
	.align		4
.L_2:
        /*0010*/ 	.word	index@(matmul_kernel)
        /*0014*/ 	.word	0x000001a0


	//----- nvinfo : EIATTR_MIN_STACK_SIZE
	.align		4
.L_3:
        /*0018*/ 	.byte	0x04, 0x12
        /*001a*/ 	.short	(.L_5 - .L_4)
	.align		4
.L_4:
        /*001c*/ 	.word	index@(matmul_kernel)
        /*0020*/ 	.word	0x000001a0
.L_5:


//--------------------- .nv.compat                --------------------------
	.section	.nv.compat,"",@"SHT_CUDA_COMPAT_INFO"
	.align	4
        /*0000*/ 	.byte	0x02, 0x09, 0x01, 0x00, 0x02, 0x02, 0x04, 0x00, 0x02, 0x05, 0x05, 0x00, 0x03, 0x07, 0x01, 0x01
        /*0010*/ 	.byte	0x02, 0x03, 0x00, 0x00, 0x02, 0x06, 0x01, 0x00, 0x04, 0x0b, 0x08, 0x00, 0x00, 0x00, 0x00, 0x00
        /*0020*/ 	.byte	0x00, 0x00, 0x00, 0x00


//--------------------- .nv.info.matmul_kernel    --------------------------
	.section	.nv.info.matmul_kernel,"",@"SHT_CUDA_INFO"
	.sectionflags	@""
	.align	4


	//----- nvinfo : EIATTR_CUDA_API_VERSION
	.align		4
        /*0000*/ 	.byte	0x04, 0x37
        /*0002*/ 	.short	(.L_7 - .L_6)
.L_6:
        /*0004*/ 	.word	0x00000082


	//----- nvinfo : EIATTR_KPARAM_INFO
	.align		4
.L_7:
        /*0008*/ 	.byte	0x04, 0x17
        /*000a*/ 	.short	(.L_9 - .L_8)
.L_8:
        /*000c*/ 	.word	0x00000000
        /*0010*/ 	.short	0x000d
        /*0012*/ 	.short	0x0048
        /*0014*/ 	.byte	0x00, 0xf4, 0x21, 0x00


	//----- nvinfo : EIATTR_KPARAM_INFO
	.align		4
.L_9:
        /*0018*/ 	.byte	0x04, 0x17
        /*001a*/ 	.short	(.L_11 - .L_10)
.L_10:
        /*001c*/ 	.word	0x00000000
        /*0020*/ 	.short	0x000c
        /*0022*/ 	.short	0x0040
        /*0024*/ 	.byte	0x00, 0xf4, 0x21, 0x00


	//----- nvinfo : EIATTR_KPARAM_INFO
	.align		4
.L_11:
        /*0028*/ 	.byte	0x04, 0x17
        /*002a*/ 	.short	(.L_13 - .L_12)
.L_12:
        /*002c*/ 	.word	0x00000000
        /*0030*/ 	.short	0x000b
        /*0032*/ 	.short	0x0038
        /*0034*/ 	.byte	0x00, 0xf0, 0x11, 0x00


	//----- nvinfo : EIATTR_KPARAM_INFO
	.align		4
.L_13:
        /*0038*/ 	.byte	0x04, 0x17
        /*003a*/ 	.short	(.L_15 - .L_14)
.L_14:
        /*003c*/ 	.word	0x00000000
        /*0040*/ 	.short	0x000a
        /*0042*/ 	.short	0x0034
        /*0044*/ 	.byte	0x00, 0xf0, 0x11, 0x00


	//----- nvinfo : EIATTR_KPARAM_INFO
	.align		4
.L_15:
        /*0048*/ 	.byte	0x04, 0x17
        /*004a*/ 	.short	(.L_17 - .L_16)
.L_16:
        /*004c*/ 	.word	0x00000000
        /*0050*/ 	.short	0x0009
        /*0052*/ 	.short	0x0030
        /*0054*/ 	.byte	0x00, 0xf0, 0x11, 0x00


	//----- nvinfo : EIATTR_KPARAM_INFO
	.align		4
.L_17:
        /*0058*/ 	.byte	0x04, 0x17
        /*005a*/ 	.short	(.L_19 - .L_18)
.L_18:
        /*005c*/ 	.word	0x00000000
        /*0060*/ 	.short	0x0008
        /*0062*/ 	.short	0x002c
        /*0064*/ 	.byte	0x00, 0xf0, 0x11, 0x00


	//----- nvinfo : EIATTR_KPARAM_INFO
	.align		4
.L_19:
        /*0068*/ 	.byte	0x04, 0x17
        /*006a*/ 	.short	(.L_21 - .L_20)
.L_20:
        /*006c*/ 	.word	0x00000000
        /*0070*/ 	.short	0x0007
        /*0072*/ 	.short	0x0028
        /*0074*/ 	.byte	0x00, 0xf0, 0x11, 0x00


	//----- nvinfo : EIATTR_KPARAM_INFO
	.align		4
.L_21:
        /*0078*/ 	.byte	0x04, 0x17
        /*007a*/ 	.short	(.L_23 - .L_22)
.L_22:
        /*007c*/ 	.word	0x00000000
        /*0080*/ 	.short	0x0006
        /*0082*/ 	.short	0x0024
        /*0084*/ 	.byte	0x00, 0xf0, 0x11, 0x00


	//----- nvinfo : EIATTR_KPARAM_INFO
	.align		4
.L_23:
        /*0088*/ 	.byte	0x04, 0x17
        /*008a*/ 	.short	(.L_25 - .L_24)
.L_24:
        /*008c*/ 	.word	0x00000000
        /*0090*/ 	.short	0x0005
        /*0092*/ 	.short	0x0020
        /*0094*/ 	.byte	0x00, 0xf0, 0x11, 0x00


	//----- nvinfo : EIATTR_KPARAM_INFO
	.align		4
.L_25:
        /*0098*/ 	.byte	0x04, 0x17
        /*009a*/ 	.short	(.L_27 - .L_26)
.L_26:
        /*009c*/ 	.word	0x00000000
        /*00a0*/ 	.short	0x0004
        /*00a2*/ 	.short	0x001c
        /*00a4*/ 	.byte	0x00, 0xf0, 0x11, 0x00


	//----- nvinfo : EIATTR_KPARAM_INFO
	.align		4
.L_27:
        /*00a8*/ 	.byte	0x04, 0x17
        /*00aa*/ 	.short	(.L_29 - .L_28)
.L_28:
        /*00ac*/ 	.word	0x00000000
        /*00b0*/ 	.short	0x0003
        /*00b2*/ 	.short	0x0018
        /*00b4*/ 	.byte	0x00, 0xf0, 0x11, 0x00


	//----- nvinfo : EIATTR_KPARAM_INFO
	.align		4
.L_29:
        /*00b8*/ 	.byte	0x04, 0x17
        /*00ba*/ 	.short	(.L_31 - .L_30)
.L_30:
        /*00bc*/ 	.word	0x00000000
        /*00c0*/ 	.short	0x0002
        /*00c2*/ 	.short	0x0010
        /*00c4*/ 	.byte	0x00, 0xf4, 0x21, 0x00


	//----- nvinfo : EIATTR_KPARAM_INFO
	.align		4
.L_31:
        /*00c8*/ 	.byte	0x04, 0x17
        /*00ca*/ 	.short	(.L_33 - .L_32)
.L_32:
        /*00cc*/ 	.word	0x00000000
        /*00d0*/ 	.short	0x0001
        /*00d2*/ 	.short	0x0008
        /*00d4*/ 	.byte	0x00, 0xf4, 0x21, 0x00


	//----- nvinfo : EIATTR_KPARAM_INFO
	.align		4
.L_33:
        /*00d8*/ 	.byte	0x04, 0x17
        /*00da*/ 	.short	(.L_35 - .L_34)
.L_34:
        /*00dc*/ 	.word	0x00000000
        /*00e0*/ 	.short	0x0000
        /*00e2*/ 	.short	0x0000
        /*00e4*/ 	.byte	0x00, 0xf4, 0x21, 0x00


	//----- nvinfo : EIATTR_SPARSE_MMA_MASK
	.align		4
.L_35:
        /*00e8*/ 	.byte	0x03, 0x50
        /*00ea*/ 	.short	0x0000


	//----- nvinfo : EIATTR_MAXREG_COUNT
	.align		4
        /*00ec*/ 	.byte	0x03, 0x1b
        /*00ee*/ 	.short	0x00ff


	//----- nvinfo : EIATTR_NUM_BARRIERS
	.align		4
        /*00f0*/ 	.byte	0x02, 0x4c
        /*00f2*/ 	.byte	0x01
	.zero		1


	//----- nvinfo : EIATTR_ANNOTATIONS
	.align		4
        /*00f4*/ 	.byte	0x04, 0x55
        /*00f6*/ 	.short	(.L_37 - .L_36)


	//   ....[0]....
.L_36:
        /*00f8*/ 	.word	0x00000001
        /*00fc*/ 	.byte	0xe0, 0x1b, 0x00, 0x00, 0x01, 0x00, 0x00, 0x00, 0x20, 0x1c, 0x00, 0x00, 0x01, 0x00, 0x00, 0x00
        /* <DEDUP_REMOVED lines=102> */
        /*076c*/ 	.byte	0xd0, 0x44, 0x00, 0x00, 0x01, 0x00, 0x00, 0x00, 0xf0, 0x44, 0x00, 0x00


	//----- nvinfo : EIATTR_MERCURY_ISA_VERSION
	.align		4
.L_37:
        /*0778*/ 	.byte	0x03, 0x5f
        /*077a*/ 	.short	0x0101


	//----- nvinfo : EIATTR_EXIT_INSTR_OFFSETS
	.align		4
        /*077c*/ 	.byte	0x04, 0x1c
        /*077e*/ 	.short	(.L_39 - .L_38)


	//   ....[0]....
.L_38:
        /*0780*/ 	.word	0x0000b210


	//   ....[1]....
        /*0784*/ 	.word	0x0000b230


	//----- nvinfo : EIATTR_REQNTID
	.align		4
.L_39:
        /*0788*/ 	.byte	0x04, 0x10
        /*078a*/ 	.short	(.L_41 - .L_40)
.L_40:
        /*078c*/ 	.word	0x00000100
        /*0790*/ 	.word	0x00000001
        /*0794*/ 	.word	0x00000001


	//----- nvinfo : EIATTR_CBANK_PARAM_SIZE
	.align		4
.L_41:
        /*0798*/ 	.byte	0x03, 0x19
        /*079a*/ 	.short	0x0050


	//----- nvinfo : EIATTR_PARAM_CBANK
	.align		4
        /*079c*/ 	.byte	0x04, 0x0a
        /*079e*/ 	.short	(.L_43 - .L_42)
	.align		4
.L_42:
        /*07a0*/ 	.word	index@(.nv.constant0.matmul_kernel)
        /*07a4*/ 	.short	0x0210
        /*07a6*/ 	.short	0x0050


	//----- nvinfo : EIATTR_SW_WAR
	.align		4
.L_43:
        /*07a8*/ 	.byte	0x04, 0x36
        /*07aa*/ 	.short	(.L_45 - .L_44)
.L_44:
        /*07ac*/ 	.word	0x00000008
.L_45:


//--------------------- .nv.callgraph             --------------------------
	.section	.nv.callgraph,"",@"SHT_CUDA_CALLGRAPH"
	.align	4
	.sectionentsize	8
	.align		4
        /*0000*/ 	.word	0x00000000
	.align		4
        /*0004*/ 	.word	0xffffffff
	.align		4
        /*0008*/ 	.word	0x00000000
	.align		4
        /*000c*/ 	.word	0xfffffffe
	.align		4
        /*0010*/ 	.word	0x00000000
	.align		4
        /*0014*/ 	.word	0xfffffffd
	.align		4
        /*0018*/ 	.word	0x00000000
	.align		4
        /*001c*/ 	.word	0xfffffffc


//--------------------- .text.matmul_kernel       --------------------------
	.section	.text.matmul_kernel,"ax",@progbits
	.align	128
        .global         matmul_kernel
        .type           matmul_kernel,@function
        .size           matmul_kernel,(.L_x_3 - matmul_kernel)
        .other          matmul_kernel,@"STO_CUDA_ENTRY STV_DEFAULT"
matmul_kernel:
.text.matmul_kernel:
[----:B------:R-:W0:Y:S08]  /*0000*/  LDC R1, c[0x0][0x28] ;  /* 0x00000a00ff017b82 */ /* 0x000e300000000800 */
[----:B------:R-:W1:Y:S01]  /*0010*/  LDC.64 R2, c[0x0][0x228] ;  /* 0x00008a00ff027b82 */ /* 0x000e620000000a00 */
[----:B------:R-:W2:Y:S01]  /*0020*/  S2R R7, SR_CTAID.X ;  /* 0x0000000000077919 */ /* 0x000ea20000002500 */
[----:B------:R-:W-:Y:S01]  /*0030*/  UMOV UR4, 0x400 ;  /* 0x0000040000047882 */ /* 0x000fe20000000000 */
[----:B------:R-:W-:Y:S01]  /*0040*/  ULDC.64 UR14, c[0x0][0x208] ;  /* 0x00008200000e7ab9 */ /* 0x000fe20000000a00 */
[----:B0-----:R-:W-:Y:S01]  /*0050*/  VIADD R1, R1, 0xfffffe60 ;  /* 0xfffffe6001017836 */ /* 0x001fe20000000000 */
[----:B------:R-:W0:Y:S01]  /*0060*/  S2R R181, SR_TID.X ;  /* 0x0000000000b57919 */ /* 0x000e220000002100 */
[----:B------:R-:W-:-:S02]  /*0070*/  CS2R R120, SRZ ;  /* 0x0000000000787805 */ /* 0x000fc4000001ff00 */
[----:B------:R-:W-:Y:S01]  /*0080*/  CS2R R122, SRZ ;  /* 0x00000000007a7805 */ /* 0x000fe2000001ff00 */
[----:B------:R-:W3:Y:S01]  /*0090*/  S2UR UR12, SR_CgaCtaId ;  /* 0x00000000000c79c3 */ /* 0x000ee20000008800 */
[----:B------:R-:W-:Y:S02]  /*00a0*/  CS2R R124, SRZ ;  /* 0x00000000007c7805 */ /* 0x000fe4000001ff00 */
[----:B------:R-:W-:Y:S02]  /*00b0*/  CS2R R126, SRZ ;  /* 0x00000000007e7805 */ /* 0x000fe4000001ff00 */
[----:B------:R-:W-:Y:S02]  /*00c0*/  CS2R R128, SRZ ;  /* 0x0000000000807805 */ /* 0x000fe4000001ff00 */
[----:B------:R-:W-:Y:S02]  /*00d0*/  CS2R R130, SRZ ;  /* 0x0000000000827805 */ /* 0x000fe4000001ff00 */
[----:B------:R-:W-:-:S02]  /*00e0*/  CS2R R132, SRZ ;  /* 0x0000000000847805 */ /* 0x000fc4000001ff00 */
[----:B------:R-:W-:Y:S02]  /*00f0*/  CS2R R134, SRZ ;  /* 0x0000000000867805 */ /* 0x000fe4000001ff00 */
        /* <DEDUP_REMOVED lines=8> */
[----:B------:R-:W-:Y:S01]  /*0180*/  CS2R R88, SRZ ;  /* 0x0000000000587805 */ /* 0x000fe2000001ff00 */
[----:B-1----:R-:W-:Y:S01]  /*0190*/  VIADD R0, R3, 0x3f ;  /* 0x0000003f03007836 */ /* 0x002fe20000000000 */
[----:B------:R-:W-:Y:S02]  /*01a0*/  CS2R R90, SRZ ;  /* 0x00000000005a7805 */ /* 0x000fe4000001ff00 */
[----:B------:R-:W-:-:S02]  /*01b0*/  CS2R R92, SRZ ;  /* 0x00000000005c7805 */ /* 0x000fc4000001ff00 */
[----:B------:R-:W-:Y:S02]  /*01c0*/  CS2R R94, SRZ ;  /* 0x00000000005e7805 */ /* 0x000fe4000001ff00 */
[----:B------:R-:W-:Y:S02]  /*01d0*/  CS2R R96, SRZ ;  /* 0x0000000000607805 */ /* 0x000fe4000001ff00 */
[----:B------:R-:W-:Y:S02]  /*01e0*/  SHF.R.S32.HI R5, RZ, 0x1f, R0 ;  /* 0x0000001fff057819 */ /* 0x000fe40000011400 */
[----:B------:R-:W-:Y:S02]  /*01f0*/  CS2R R98, SRZ ;  /* 0x0000000000627805 */ /* 0x000fe4000001ff00 */
[----:B------:R-:W-:Y:S01]  /*0200*/  CS2R R100, SRZ ;  /* 0x0000000000647805 */ /* 0x000fe2000001ff00 */
[----:B---3--:R-:W-:Y:S01]  /*0210*/  ULEA UR12, UR12, UR4, 0x18 ;  /* 0x000000040c0c7291 */ /* 0x008fe2000f8ec03f */
[----:B------:R-:W-:-:S02]  /*0220*/  LEA.HI R5, R5, R0, RZ, 0x6 ;  /* 0x0000000005057211 */ /* 0x000fc400078f30ff */
[----:B------:R-:W-:Y:S02]  /*0230*/  CS2R R102, SRZ ;  /* 0x0000000000667805 */ /* 0x000fe4000001ff00 */
[----:B--2---:R-:W-:Y:S02]  /*0240*/  IABS R10, R7 ;  /* 0x00000007000a7213 */ /* 0x004fe40000000000 */
[----:B------:R-:W-:Y:S02]  /*0250*/  CS2R R104, SRZ ;  /* 0x0000000000687805 */ /* 0x000fe4000001ff00 */
[----:B------:R-:W-:Y:S02]  /*0260*/  SHF.R.S32.HI R5, RZ, 0x6, R5 ;  /* 0x00000006ff057819 */ /* 0x000fe40000011405 */
[----:B------:R-:W-:Y:S02]  /*0270*/  CS2R R106, SRZ ;  /* 0x00000000006a7805 */ /* 0x000fe4000001ff00 */
[----:B------:R-:W-:-:S02]  /*0280*/  CS2R R108, SRZ ;  /* 0x00000000006c7805 */ /* 0x000fc4000001ff00 */
[----:B------:R-:W-:Y:S02]  /*0290*/  CS2R R110, SRZ ;  /* 0x00000000006e7805 */ /* 0x000fe4000001ff00 */
[----:B------:R-:W-:Y:S01]  /*02a0*/  CS2R R112, SRZ ;  /* 0x0000000000707805 */ /* 0x000fe2000001ff00 */
[----:B------:R-:W-:Y:S01]  /*02b0*/  IMAD.SHL.U32 R6, R5, 0x8, RZ ;  /* 0x0000000805067824 */ /* 0x000fe200078e00ff */
[----:B------:R-:W-:Y:S02]  /*02c0*/  CS2R R114, SRZ ;  /* 0x0000000000727805 */ /* 0x000fe4000001ff00 */
[----:B------:R-:W-:Y:S02]  /*02d0*/  CS2R R116, SRZ ;  /* 0x0000000000747805 */ /* 0x000fe4000001ff00 */
[----:B------:R-:W-:Y:S02]  /*02e0*/  CS2R R118, SRZ ;  /* 0x0000000000767805 */ /* 0x000fe4000001ff00 */
[----:B------:R-:W-:-:S02]  /*02f0*/  CS2R R56, SRZ ;  /* 0x0000000000387805 */ /* 0x000fc4000001ff00 */
[-C--:B------:R-:W-:Y:S02]  /*0300*/  IABS R9, R6.reuse ;  /* 0x0000000600097213 */ /* 0x080fe40000000000 */
[----:B------:R-:W-:Y:S02]  /*0310*/  CS2R R58, SRZ ;  /* 0x00000000003a7805 */ /* 0x000fe4000001ff00 */
[----:B------:R-:W-:Y:S02]  /*0320*/  IABS R12, R6 ;  /* 0x00000006000c7213 */ /* 0x000fe40000000000 */
[----:B------:R-:W-:Y:S01]  /*0330*/  CS2R R60, SRZ ;  /* 0x00000000003c7805 */ /* 0x000fe2000001ff00 */
[----:B------:R-:W1:Y:S01]  /*0340*/  I2F.RP R0, R9 ;  /* 0x0000000900007306 */ /* 0x000e620000209400 */
        /* <DEDUP_REMOVED lines=13> */
[----:B------:R-:W-:Y:S01]  /*0420*/  CS2R R24, SRZ ;  /* 0x0000000000187805 */ /* 0x000fe2000001ff00 */
[----:B-1----:R-:W1:Y:S01]  /*0430*/  MUFU.RCP R0, R0 ;  /* 0x0000000000007308 */ /* 0x002e620000001000 */
        /* <DEDUP_REMOVED lines=14> */
[----:B------:R-:W-:Y:S01]  /*0520*/  CS2R R54, SRZ ;  /* 0x0000000000367805 */ /* 0x000fe2000001ff00 */
[----:B-1----:R-:W-:Y:S02]  /*0530*/  VIADD R4, R0, 0xffffffe ;  /* 0x0ffffffe00047836 */ /* 0x002fe40000000000 */
[----:B------:R-:W-:Y:S02]  /*0540*/  IMAD.MOV R0, RZ, RZ, -R12 ;  /* 0x000000ffff007224 */ /* 0x000fe400078e0a0c */
[----:B------:R1:W2:Y:S02]  /*0550*/  F2I.FTZ.U32.TRUNC.NTZ R5, R4 ;  /* 0x0000000400057305 */ /* 0x0002a4000021f000 */
[----:B-1----:R-:W-:Y:S02]  /*0560*/  IMAD.MOV.U32 R4, RZ, RZ, RZ ;  /* 0x000000ffff047224 */ /* 0x002fe400078e00ff */
[----:B--2---:R-:W-:-:S04]  /*0570*/  IMAD.MOV R8, RZ, RZ, -R5 ;  /* 0x000000ffff087224 */ /* 0x004fc800078e0a05 */
[----:B------:R-:W-:Y:S02]  /*0580*/  IMAD R11, R8, R9, RZ ;  /* 0x00000009080b7224 */ /* 0x000fe400078e02ff */
[----:B------:R-:W-:Y:S02]  /*0590*/  IMAD.MOV.U32 R8, RZ, RZ, R10 ;  /* 0x000000ffff087224 */ /* 0x000fe400078e000a */
[----:B------:R-:W-:-:S06]  /*05a0*/  IMAD.HI.U32 R5, R5, R11, R4 ;  /* 0x0000000b05057227 */ /* 0x000fcc00078e0004 */
[----:B------:R-:W-:-:S04]  /*05b0*/  IMAD.HI.U32 R5, R5, R8, RZ ;  /* 0x0000000805057227 */ /* 0x000fc800078e00ff */
[----:B------:R-:W-:-:S05]  /*05c0*/  IMAD R0, R5, R0, R8 ;  /* 0x0000000005007224 */ /* 0x000fca00078e0208 */
[----:B------:R-:W-:-:S13]  /*05d0*/  ISETP.GT.U32.AND P1, PT, R9, R0, PT ;  /* 0x000000000900720c */ /* 0x000fda0003f24070 */
[----:B------:R-:W-:Y:S02]  /*05e0*/  @!P1 IMAD.IADD R0, R0, 0x1, -R9 ;  /* 0x0000000100009824 */ /* 0x000fe400078e0a09 */
[----:B------:R-:W-:Y:S01]  /*05f0*/  @!P1 VIADD R5, R5, 0x1 ;  /* 0x0000000105059836 */ /* 0x000fe20000000000 */
[----:B------:R-:W-:Y:S02]  /*0600*/  ISETP.NE.AND P1, PT, R6, RZ, PT ;  /* 0x000000ff0600720c */ /* 0x000fe40003f25270 */
[----:B------:R-:W-:Y:S02]  /*0610*/  ISETP.GE.U32.AND P0, PT, R0, R9, PT ;  /* 0x000000090000720c */ /* 0x000fe40003f06070 */
[----:B------:R-:W-:-:S04]  /*0620*/  LOP3.LUT R0, R7, R6, RZ, 0x3c, !PT ;  /* 0x0000000607007212 */ /* 0x000fc800078e3cff */
[----:B------:R-:W-:Y:S01]  /*0630*/  ISETP.GE.AND P2, PT, R0, RZ, PT ;  /* 0x000000ff0000720c */ /* 0x000fe20003f46270 */
[----:B------:R-:W-:-:S06]  /*0640*/  VIADD R0, R2, 0x1ff ;  /* 0x000001ff02007836 */ /* 0x000fcc0000000000 */
[----:B------:R-:W-:-:S04]  /*0650*/  @P0 VIADD R5, R5, 0x1 ;  /* 0x0000000105050836 */ /* 0x000fc80000000000 */
[----:B------:R-:W-:Y:S01]  /*0660*/  IMAD.MOV.U32 R4, RZ, RZ, R5 ;  /* 0x000000ffff047224 */ /* 0x000fe200078e0005 */
[----:B------:R-:W-:-:S03]  /*0670*/  SHF.R.S32.HI R5, RZ, 0x1f, R0 ;  /* 0x0000001fff057819 */ /* 0x000fc60000011400 */
[----:B------:R-:W-:Y:S01]  /*0680*/  @!P2 IMAD.MOV R4, RZ, RZ, -R4 ;  /* 0x000000ffff04a224 */ /* 0x000fe200078e0a04 */
[----:B------:R-:W-:Y:S02]  /*0690*/  @!P1 LOP3.LUT R4, RZ, R6, RZ, 0x33, !PT ;  /* 0x00000006ff049212 */ /* 0x000fe400078e33ff */
[----:B------:R-:W-:-:S03]  /*06a0*/  LEA.HI R5, R5, R0, RZ, 0x9 ;  /* 0x0000000005057211 */ /* 0x000fc600078f48ff */
[----:B------:R-:W-:Y:S02]  /*06b0*/  IMAD.SHL.U32 R8, R4, 0x8, RZ ;  /* 0x0000000804087824 */ /* 0x000fe400078e00ff */
[----:B------:R-:W-:-:S03]  /*06c0*/  IMAD.MOV R4, RZ, RZ, -R4 ;  /* 0x000000ffff047224 */ /* 0x000fc600078e0a04 */
[----:B------:R-:W-:Y:S01]  /*06d0*/  LEA.HI.SX32 R5, R5, -R8, 0x17 ;  /* 0x8000000805057211 */ /* 0x000fe200078fbaff */
[----:B------:R-:W-:-:S03]  /*06e0*/  IMAD R6, R6, R4, R7 ;  /* 0x0000000406067224 */ /* 0x000fc600078e0207 */
[----:B------:R-:W-:Y:S02]  /*06f0*/  VIMNMX R13, R5, 0x8, PT ;  /* 0x00000008050d7848 */ /* 0x000fe40003fe0100 */
[----:B------:R-:W-:Y:S02]  /*0700*/  IABS R11, R6 ;  /* 0x00000006000b7213 */ /* 0x000fe40000000000 */
[----:B------:R-:W-:-:S04]  /*0710*/  IABS R9, R13 ;  /* 0x0000000d00097213 */ /* 0x000fc80000000000 */
[----:B------:R-:W1:Y:S08]  /*0720*/  I2F.RP R0, R9 ;  /* 0x0000000900007306 */ /* 0x000e700000209400 */
[----:B-1----:R-:W1:Y:S02]  /*0730*/  MUFU.RCP R0, R0 ;  /* 0x0000000000007308 */ /* 0x002e640000001000 */
[----:B-1----:R-:W-:-:S06]  /*0740*/  VIADD R5, R0, 0xffffffe ;  /* 0x0ffffffe00057836 */ /* 0x002fcc0000000000 */
[----:B------:R-:W1:Y:S02]  /*0750*/  F2I.FTZ.U32.TRUNC.NTZ R5, R5 ;  /* 0x0000000500057305 */ /* 0x000e64000021f000 */
[----:B-1----:R-:W-:-:S04]  /*0760*/  IMAD.MOV R10, RZ, RZ, -R5 ;  /* 0x000000ffff0a7224 */ /* 0x002fc800078e0a05 */
[----:B------:R-:W-:Y:S01]  /*0770*/  IMAD.MOV.U32 R4, RZ, RZ, R10 ;  /* 0x000000ffff047224 */ /* 0x000fe200078e000a */
[----:B------:R-:W-:-:S03]  /*0780*/  IABS R10, R13 ;  /* 0x0000000d000a7213 */ /* 0x000fc60000000000 */
[----:B------:R-:W-:Y:S02]  /*0790*/  IMAD R7, R4, R9, RZ ;  /* 0x0000000904077224 */ /* 0x000fe400078e02ff */
[----:B------:R-:W-:Y:S02]  /*07a0*/  IMAD.MOV.U32 R4, RZ, RZ, RZ ;  /* 0x000000ffff047224 */ /* 0x000fe400078e00ff */
[----:B------:R-:W-:Y:S02]  /*07b0*/  IMAD.MOV R0, RZ, RZ, -R10 ;  /* 0x000000ffff007224 */ /* 0x000fe400078e0a0a */
[----:B------:R-:W-:Y:S01]  /*07c0*/  IMAD.HI.U32 R4, R5, R7, R4 ;  /* 0x0000000705047227 */ /* 0x000fe200078e0004 */
[----:B------:R-:W1:Y:S01]  /*07d0*/  LDC R10, c[0x0][0x230] ;  /* 0x00008c00ff0a7b82 */ /* 0x000e620000000800 */
[----:B0-----:R-:W-:-:S04]  /*07e0*/  LOP3.LUT R5, R181, 0xff, RZ, 0xc0, !PT ;  /* 0x000000ffb5057812 */ /* 0x001fc800078ec0ff */
[----:B------:R-:W-:-:S04]  /*07f0*/  IMAD.HI.U32 R4, R4, R11, RZ ;  /* 0x0000000b04047227 */ /* 0x000fc800078e00ff */
[----:B------:R-:W-:Y:S01]  /*0800*/  IMAD R0, R4, R0, R11 ;  /* 0x0000000004007224 */ /* 0x000fe200078e020b */
[----:B------:R-:W-:-:S04]  /*0810*/  LOP3.LUT R11, R181, 0xe0, RZ, 0xc0, !PT ;  /* 0x000000e0b50b7812 */ /* 0x000fc800078ec0ff */
[----:B------:R-:W-:Y:S01]  /*0820*/  ISETP.GT.U32.AND P1, PT, R9, R0, PT ;  /* 0x000000000900720c */ /* 0x000fe20003f24070 */
[----:B-1----:R-:W-:-:S12]  /*0830*/  VIADD R10, R10, 0x1f ;  /* 0x0000001f0a0a7836 */ /* 0x002fd80000000000 */
[----:B------:R-:W-:Y:S02]  /*0840*/  @!P1 IMAD.IADD R0, R0, 0x1, -R9 ;  /* 0x0000000100009824 */ /* 0x000fe400078e0a09 */
[----:B------:R-:W-:Y:S01]  /*0850*/  @!P1 VIADD R4, R4, 0x1 ;  /* 0x0000000104049836 */ /* 0x000fe20000000000 */
[----:B------:R-:W-:Y:S02]  /*0860*/  ISETP.NE.AND P1, PT, R13, RZ, PT ;  /* 0x000000ff0d00720c */ /* 0x000fe40003f25270 */
[----:B------:R-:W-:Y:S02]  /*0870*/  ISETP.GE.U32.AND P0, PT, R0, R9, PT ;  /* 0x000000090000720c */ /* 0x000fe40003f06070 */
[----:B------:R-:W-:-:S04]  /*0880*/  LOP3.LUT R0, R6, R13, RZ, 0x3c, !PT ;  /* 0x0000000d06007212 */ /* 0x000fc800078e3cff */
[----:B------:R-:W-:-:S07]  /*0890*/  ISETP.GE.AND P2, PT, R0, RZ, PT ;  /* 0x000000ff0000720c */ /* 0x000fce0003f46270 */
[----:B------:R-:W-:Y:S01]  /*08a0*/  @P0 VIADD R4, R4, 0x1 ;  /* 0x0000000104040836 */ /* 0x000fe20000000000 */
[----:B------:R-:W-:-:S05]  /*08b0*/  ISETP.GE.AND P0, PT, R10, 0x20, PT ;  /* 0x000000200a00780c */ /* 0x000fca0003f06270 */
[----:B------:R-:W-:Y:S01]  /*08c0*/  @!P2 IMAD.MOV R4, RZ, RZ, -R4 ;  /* 0x000000ffff04a224 */ /* 0x000fe200078e0a04 */
[----:B------:R-:W-:-:S05]  /*08d0*/  @!P1 LOP3.LUT R4, RZ, R13, RZ, 0x33, !PT ;  /* 0x0000000dff049212 */ /* 0x000fca00078e33ff */
[----:B------:R-:W-:Y:S02]  /*08e0*/  IMAD.MOV R0, RZ, RZ, -R4 ;  /* 0x000000ffff007224 */ /* 0x000fe400078e0a04 */
[----:B------:R-:W-:Y:S02]  /*08f0*/  IMAD.SHL.U32 R4, R4, 0x40, RZ ;  /* 0x0000004004047824 */ /* 0x000fe400078e00ff */
[----:B------:R-:W-:-:S04]  /*0900*/  IMAD R0, R13, R0, R6 ;  /* 0x000000000d007224 */ /* 0x000fc800078e0206 */
[----:B------:R-:W-:-:S04]  /*0910*/  IMAD.IADD R0, R8, 0x1, R0 ;  /* 0x0000000108007824 */ /* 0x000fc800078e0200 */
[----:B------:R-:W-:-:S04]  /*0920*/  IMAD R0, R0, 0x200, R5 ;  /* 0x0000020000007824 */ /* 0x000fc800078e0205 */
[----:B------:R-:W-:Y:S01]  /*0930*/  VIADD R5, R0, 0x100 ;  /* 0x0000010000057836 */ /* 0x000fe20000000000 */
[----:B------:R-:W-:Y:S06]  /*0940*/  @!P0 BRA `(.L_x_0) ;  /* 0x0000004800588947 */ /* 0x000fec0003800000 */
[----:B------:R-:W-:Y:S01]  /*0950*/  IABS R20, R3 ;  /* 0x0000000300147213 */ /* 0x000fe20000000000 */
[----:B------:R-:W-:Y:S01]  /*0960*/  IMAD.SHL.U32 R210, R181, 0x20, RZ ;  /* 0x00000020b5d27824 */ /* 0x000fe200078e00ff */
[----:B------:R-:W-:Y:S01]  /*0970*/  IABS R24, R2 ;  /* 0x0000000200187213 */ /* 0x000fe20000000000 */
[----:B------:R-:W0:Y:S01]  /*0980*/  LDC R217, c[0x0][0x238] ;  /* 0x00008e00ffd97b82 */ /* 0x000e220000000800 */
[----:B------:R-:W1:Y:S01]  /*0990*/  I2F.RP R12, R20 ;  /* 0x00000014000c7306 */ /* 0x000e620000209400 */
[----:B------:R-:W-:Y:S01]  /*09a0*/  LEA.HI R22, R11, R4, RZ, 0x1b ;  /* 0x000000040b167211 */ /* 0x000fe200078fd8ff */
[----:B------:R-:W-:Y:S01]  /*09b0*/  ULDC UR4, c[0x0][0x240] ;  /* 0x0000900000047ab9 */ /* 0x000fe20000000800 */
[----:B------:R-:W-:Y:S01]  /*09c0*/  ULDC.64 UR8, c[0x0][0x218] ;  /* 0x0000860000087ab9 */ /* 0x000fe20000000a00 */
[----:B------:R-:W-:Y:S01]  /*09d0*/  ULDC UR7, c[0x0][0x234] ;  /* 0x00008d0000077ab9 */ /* 0x000fe20000000800 */
[C---:B------:R-:W-:Y:S01]  /*09e0*/  ISETP.GE.AND P2, PT, R22.reuse, RZ, PT ;  /* 0x000000ff1600720c */ /* 0x040fe20003f46270 */
[C---:B------:R-:W-:Y:S01]  /*09f0*/  VIADD R11, R22.reuse, 0x38 ;  /* 0x00000038160b7836 */ /* 0x040fe20000000000 */
[----:B------:R-:W-:Y:S01]  /*0a00*/  LOP3.LUT R213, R181, 0x1f, RZ, 0xc0, !PT ;  /* 0x0000001fb5d57812 */ /* 0x000fe200078ec0ff */
[----:B------:R-:W2:Y:S01]  /*0a10*/  I2F.RP R13, R24 ;  /* 0x00000018000d7306 */ /* 0x000ea20000209400 */
[C---:B------:R-:W-:Y:S01]  /*0a20*/  VIADD R26, R22.reuse, 0x28 ;  /* 0x00000028161a7836 */ /* 0x040fe20000000000 */
[----:B------:R-:W-:Y:S01]  /*0a30*/  ULDC UR5, c[0x0][0x23c] ;  /* 0x00008f0000057ab9 */ /* 0x000fe20000000800 */
[----:B------:R-:W-:Y:S01]  /*0a40*/  IABS R14, R11 ;  /* 0x0000000b000e7213 */ /* 0x000fe20000000000 */
[C---:B------:R-:W-:Y:S01]  /*0a50*/  VIADD R27, R22.reuse, 0x20 ;  /* 0x00000020161b7836 */ /* 0x040fe20000000000 */
[----:B------:R-:W-:Y:S01]  /*0a60*/  ULDC UR10, c[0x0][0x230] ;  /* 0x00008c00000a7ab9 */ /* 0x000fe20000000800 */
[C---:B------:R-:W-:Y:S01]  /*0a70*/  VIADD R28, R22.reuse, 0x18 ;  /* 0x00000018161c7836 */ /* 0x040fe20000000000 */
[----:B------:R-:W-:Y:S01]  /*0a80*/  ULDC UR11, c[0x0][0x210] ;  /* 0x00008400000b7ab9 */ /* 0x000fe20000000800 */
[----:B-1----:R-:W1:Y:S01]  /*0a90*/  MUFU.RCP R12, R12 ;  /* 0x0000000c000c7308 */ /* 0x002e620000001000 */
[----:B------:R-:W-:Y:S01]  /*0aa0*/  IABS R19, R27 ;  /* 0x0000001b00137213 */ /* 0x000fe20000000000 */
[C---:B------:R-:W-:Y:S01]  /*0ab0*/  VIADD R29, R22.reuse, 0x10 ;  /* 0x00000010161d7836 */ /* 0x040fe20000000000 */
[----:B------:R-:W-:Y:S01]  /*0ac0*/  IABS R21, R28 ;  /* 0x0000001c00157213 */ /* 0x000fe20000000000 */
[----:B------:R-:W-:Y:S01]  /*0ad0*/  VIADD R30, R22, 0x8 ;  /* 0x00000008161e7836 */ /* 0x000fe20000000000 */
[----:B------:R-:W-:-:S02]  /*0ae0*/  USHF.L.U32 UR20, UR5, 0x5, URZ ;  /* 0x0000000505147899 */ /* 0x000fc4000800063f */
[----:B------:R-:W-:Y:S01]  /*0af0*/  IMAD R211, R213, UR5, RZ ;  /* 0x00000005d5d37c24 */ /* 0x000fe2000f8e02ff */
[----:B------:R-:W-:Y:S01]  /*0b00*/  IABS R23, R29 ;  /* 0x0000001d00177213 */ /* 0x000fe20000000000 */
[----:B--2---:R-:W2:Y:S01]  /*0b10*/  MUFU.RCP R13, R13 ;  /* 0x0000000d000d7308 */ /* 0x004ea20000001000 */
[----:B------:R-:W-:Y:S01]  /*0b20*/  IABS R25, R30 ;  /* 0x0000001e00197213 */ /* 0x000fe20000000000 */
[C---:B0-----:R-:W-:Y:S01]  /*0b30*/  IMAD R167, R217.reuse, 0x1f, RZ ;  /* 0x0000001fd9a77824 */ /* 0x041fe200078e02ff */
[----:B------:R-:W-:Y:S01]  /*0b40*/  SHF.R.S32.HI R44, RZ, 0x1f, R217 ;  /* 0x0000001fff2c7819 */ /* 0x000fe200000114d9 */
[C---:B------:R-:W-:Y:S01]  /*0b50*/  IMAD R169, R217.reuse, 0x1e, RZ ;  /* 0x0000001ed9a97824 */ /* 0x040fe200078e02ff */
[----:B------:R-:W-:Y:S01]  /*0b60*/  CS2R R120, SRZ ;  /* 0x0000000000787805 */ /* 0x000fe2000001ff00 */
[C---:B------:R-:W-:Y:S01]  /*0b70*/  IMAD R170, R217.reuse, 0x1d, RZ ;  /* 0x0000001dd9aa7824 */ /* 0x040fe200078e02ff */
[----:B------:R-:W-:Y:S01]  /*0b80*/  SHF.R.S32.HI R180, RZ, 0x1f, R167 ;  /* 0x0000001fffb47819 */ /* 0x000fe200000114a7 */
[C---:B------:R-:W-:Y:S01]  /*0b90*/  IMAD R171, R217.reuse, 0x1c, RZ ;  /* 0x0000001cd9ab7824 */ /* 0x040fe200078e02ff */
[----:B------:R-:W-:Y:S01]  /*0ba0*/  SHF.R.S32.HI R182, RZ, 0x1f, R169 ;  /* 0x0000001fffb67819 */ /* 0x000fe200000114a9 */
[----:B-1----:R-:W-:Y:S01]  /*0bb0*/  VIADD R6, R12, 0xffffffe ;  /* 0x0ffffffe0c067836 */ /* 0x002fe20000000000 */
[----:B------:R-:W-:Y:S01]  /*0bc0*/  SHF.R.S32.HI R184, RZ, 0x1f, R170 ;  /* 0x0000001fffb87819 */ /* 0x000fe200000114aa */
[----:B------:R-:W-:Y:S01]  /*0bd0*/  VIADD R12, R22, 0x30 ;  /* 0x00000030160c7836 */ /* 0x000fe20000000000 */
[----:B------:R-:W-:Y:S01]  /*0be0*/  SHF.R.S32.HI R186, RZ, 0x1f, R171 ;  /* 0x0000001fffba7819 */ /* 0x000fe200000114ab */
[----:B------:R0:W1:Y:S01]  /*0bf0*/  F2I.FTZ.U32.TRUNC.NTZ R7, R6 ;  /* 0x0000000600077305 */ /* 0x000062000021f000 */
[----:B------:R-:W-:Y:S01]  /*0c00*/  IMAD R172, R217, 0x1b, RZ ;  /* 0x0000001bd9ac7824 */ /* 0x000fe200078e02ff */
[----:B------:R-:W-:Y:S01]  /*0c10*/  CS2R R122, SRZ ;  /* 0x00000000007a7805 */ /* 0x000fe2000001ff00 */
[----:B--2---:R-:W-:Y:S01]  /*0c20*/  VIADD R8, R13, 0xffffffe ;  /* 0x0ffffffe0d087836 */ /* 0x004fe20000000000 */
[----:B------:R-:W-:Y:S01]  /*0c30*/  CS2R R124, SRZ ;  /* 0x00000000007c7805 */ /* 0x000fe2000001ff00 */
[C---:B------:R-:W-:Y:S01]  /*0c40*/  IMAD R173, R217.reuse, 0x1a, RZ ;  /* 0x0000001ad9ad7824 */ /* 0x040fe200078e02ff */
[----:B------:R-:W-:Y:S01]  /*0c50*/  SHF.R.S32.HI R188, RZ, 0x1f, R172 ;  /* 0x0000001fffbc7819 */ /* 0x000fe200000114ac */
[C---:B------:R-:W-:Y:S01]  /*0c60*/  IMAD R174, R217.reuse, 0x19, RZ ;  /* 0x00000019d9ae7824 */ /* 0x040fe200078e02ff */
[----:B------:R2:W3:Y:S01]  /*0c70*/  F2I.FTZ.U32.TRUNC.NTZ R9, R8 ;  /* 0x0000000800097305 */ /* 0x0004e2000021f000 */
[----:B0-----:R-:W-:Y:S01]  /*0c80*/  IMAD.MOV.U32 R6, RZ, RZ, RZ ;  /* 0x000000ffff067224 */ /* 0x001fe200078e00ff */
[----:B------:R-:W-:Y:S01]  /*0c90*/  SHF.R.S32.HI R190, RZ, 0x1f, R173 ;  /* 0x0000001fffbe7819 */ /* 0x000fe200000114ad */
[C---:B------:R-:W-:Y:S01]  /*0ca0*/  IMAD R175, R217.reuse, 0x18, RZ ;  /* 0x00000018d9af7824 */ /* 0x040fe200078e02ff */
[----:B------:R-:W-:Y:S01]  /*0cb0*/  SHF.R.S32.HI R192, RZ, 0x1f, R174 ;  /* 0x0000001fffc07819 */ /* 0x000fe200000114ae */
[----:B------:R-:W-:Y:S01]  /*0cc0*/  IMAD R176, R217, 0x17, RZ ;  /* 0x00000017d9b07824 */ /* 0x000fe200078e02ff */
[----:B------:R-:W-:Y:S01]  /*0cd0*/  CS2R R126, SRZ ;  /* 0x00000000007e7805 */ /* 0x000fe2000001ff00 */
[----:B-1----:R-:W-:Y:S01]  /*0ce0*/  IMAD.MOV R15, RZ, RZ, -R7 ;  /* 0x000000ffff0f7224 */ /* 0x002fe200078e0a07 */
[----:B------:R-:W-:Y:S01]  /*0cf0*/  SHF.R.S32.HI R194, RZ, 0x1f, R175 ;  /* 0x0000001fffc27819 */ /* 0x000fe200000114af */
[----:B--2---:R-:W-:Y:S01]  /*0d00*/  IMAD.MOV.U32 R8, RZ, RZ, RZ ;  /* 0x000000ffff087224 */ /* 0x004fe200078e00ff */
[----:B------:R-:W-:Y:S01]  /*0d10*/  SHF.R.S32.HI R196, RZ, 0x1f, R176 ;  /* 0x0000001fffc47819 */ /* 0x000fe200000114b0 */
[----:B------:R-:W-:Y:S01]  /*0d20*/  IMAD R13, R15, R20, RZ ;  /* 0x000000140f0d7224 */ /* 0x000fe200078e02ff */
[----:B------:R-:W-:Y:S01]  /*0d30*/  IABS R15, R12 ;  /* 0x0000000c000f7213 */ /* 0x000fe20000000000 */
[----:B------:R-:W-:Y:S01]  /*0d40*/  IMAD R177, R217, 0x16, RZ ;  /* 0x00000016d9b17824 */ /* 0x000fe200078e02ff */
[----:B------:R-:W-:Y:S01]  /*0d50*/  CS2R R128, SRZ ;  /* 0x0000000000807805 */ /* 0x000fe2000001ff00 */
[----:B---3--:R-:W-:Y:S01]  /*0d60*/  IMAD.MOV R17, RZ, RZ, -R9 ;  /* 0x000000ffff117224 */ /* 0x008fe200078e0a09 */
[----:B------:R-:W-:Y:S01]  /*0d70*/  CS2R R130, SRZ ;  /* 0x0000000000827805 */ /* 0x000fe2000001ff00 */
[----:B------:R-:W-:Y:S01]  /*0d80*/  IMAD.HI.U32 R6, R7, R13, R6 ;  /* 0x0000000d07067227 */ /* 0x000fe200078e0006 */
[----:B------:R-:W-:-:S02]  /*0d90*/  SHF.R.S32.HI R198, RZ, 0x1f, R177 ;  /* 0x0000001fffc67819 */ /* 0x000fc400000114b1 */
[----:B------:R-:W-:Y:S02]  /*0da0*/  CS2R R132, SRZ ;  /* 0x0000000000847805 */ /* 0x000fe4000001ff00 */
[----:B------:R-:W-:Y:S01]  /*0db0*/  CS2R R134, SRZ ;  /* 0x0000000000867805 */ /* 0x000fe2000001ff00 */
[----:B------:R-:W-:Y:S01]  /*0dc0*/  IMAD R7, R17, R24, RZ ;  /* 0x0000001811077224 */ /* 0x000fe200078e02ff */
[----:B------:R-:W-:Y:S01]  /*0dd0*/  IABS R17, R26 ;  /* 0x0000001a00117213 */ /* 0x000fe20000000000 */
[----:B------:R-:W-:Y:S01]  /*0de0*/  IMAD.MOV.U32 R13, RZ, RZ, R14 ;  /* 0x000000ffff0d7224 */ /* 0x000fe200078e000e */
[----:B------:R-:W-:Y:S01]  /*0df0*/  CS2R R136, SRZ ;  /* 0x0000000000887805 */ /* 0x000fe2000001ff00 */
[----:B------:R-:W-:Y:S01]  /*0e00*/  IMAD.HI.U32 R18, R9, R7, R8 ;  /* 0x0000000709127227 */ /* 0x000fe200078e0008 */
[----:B------:R-:W-:Y:S02]  /*0e10*/  CS2R R138, SRZ ;  /* 0x00000000008a7805 */ /* 0x000fe4000001ff00 */
[----:B------:R-:W-:-:S02]  /*0e20*/  CS2R R140, SRZ ;  /* 0x00000000008c7805 */ /* 0x000fc4000001ff00 */
[----:B------:R-:W-:Y:S01]  /*0e30*/  CS2R R142, SRZ ;  /* 0x00000000008e7805 */ /* 0x000fe2000001ff00 */
[C---:B------:R-:W-:Y:S01]  /*0e40*/  IMAD.HI.U32 R7, R6.reuse, R13, RZ ;  /* 0x0000000d06077227 */ /* 0x040fe200078e00ff */
[----:B------:R-:W-:Y:S02]  /*0e50*/  CS2R R144, SRZ ;  /* 0x0000000000907805 */ /* 0x000fe4000001ff00 */
[----:B------:R-:W-:Y:S02]  /*0e60*/  CS2R R146, SRZ ;  /* 0x0000000000927805 */ /* 0x000fe4000001ff00 */
[----:B------:R-:W-:Y:S01]  /*0e70*/  CS2R R148, SRZ ;  /* 0x0000000000947805 */ /* 0x000fe2000001ff00 */
[----:B------:R-:W-:Y:S01]  /*0e80*/  IMAD.HI.U32 R8, R6, R15, RZ ;  /* 0x0000000f06087227 */ /* 0x000fe200078e00ff */
[----:B------:R-:W-:Y:S02]  /*0e90*/  CS2R R150, SRZ ;  /* 0x0000000000967805 */ /* 0x000fe4000001ff00 */
[----:B------:R-:W-:-:S02]  /*0ea0*/  CS2R R88, SRZ ;  /* 0x0000000000587805 */ /* 0x000fc4000001ff00 */
[----:B------:R-:W-:Y:S01]  /*0eb0*/  CS2R R90, SRZ ;  /* 0x00000000005a7805 */ /* 0x000fe2000001ff00 */
[----:B------:R-:W-:Y:S01]  /*0ec0*/  IMAD.MOV R7, RZ, RZ, -R7 ;  /* 0x000000ffff077224 */ /* 0x000fe200078e0a07 */
[----:B------:R-:W-:Y:S01]  /*0ed0*/  CS2R R92, SRZ ;  /* 0x00000000005c7805 */ /* 0x000fe2000001ff00 */
[----:B------:R-:W-:Y:S01]  /*0ee0*/  IMAD.MOV R9, RZ, RZ, -R8 ;  /* 0x000000ffff097224 */ /* 0x000fe200078e0a08 */
[----:B------:R-:W-:Y:S01]  /*0ef0*/  CS2R R94, SRZ ;  /* 0x00000000005e7805 */ /* 0x000fe2000001ff00 */
[----:B------:R-:W-:Y:S01]  /*0f00*/  IMAD R8, R20, R7, R13 ;  /* 0x0000000714087224 */ /* 0x000fe200078e020d */
[----:B------:R-:W-:Y:S01]  /*0f10*/  CS2R R96, SRZ ;  /* 0x0000000000607805 */ /* 0x000fe2000001ff00 */
[----:B------:R-:W-:Y:S01]  /*0f20*/  IMAD.HI.U32 R7, R6, R17, RZ ;  /* 0x0000001106077227 */ /* 0x000fe200078e00ff */
[----:B------:R-:W-:Y:S02]  /*0f30*/  CS2R R98, SRZ ;  /* 0x0000000000627805 */ /* 0x000fe4000001ff00 */
[----:B------:R-:W-:-:S02]  /*0f40*/  CS2R R100, SRZ ;  /* 0x0000000000647805 */ /* 0x000fc4000001ff00 */
[----:B------:R-:W-:Y:S01]  /*0f50*/  ISETP.GT.U32.AND P0, PT, R20, R8, PT ;  /* 0x000000081400720c */ /* 0x000fe20003f04070 */
[----:B------:R-:W-:Y:S01]  /*0f60*/  IMAD.HI.U32 R13, R6, R19, RZ ;  /* 0x00000013060d7227 */ /* 0x000fe200078e00ff */
[----:B------:R-:W-:Y:S02]  /*0f70*/  CS2R R102, SRZ ;  /* 0x0000000000667805 */ /* 0x000fe4000001ff00 */
[----:B------:R-:W-:Y:S02]  /*0f80*/  CS2R R104, SRZ ;  /* 0x0000000000687805 */ /* 0x000fe4000001ff00 */
[----:B------:R-:W-:Y:S01]  /*0f90*/  CS2R R106, SRZ ;  /* 0x00000000006a7805 */ /* 0x000fe2000001ff00 */
[----:B------:R-:W-:Y:S01]  /*0fa0*/  IMAD R9, R20, R9, R15 ;  /* 0x0000000914097224 */ /* 0x000fe200078e020f */
[----:B------:R-:W-:Y:S01]  /*0fb0*/  CS2R R108, SRZ ;  /* 0x00000000006c7805 */ /* 0x000fe2000001ff00 */
[----:B------:R-:W-:Y:S01]  /*0fc0*/  IMAD.MOV R7, RZ, RZ, -R7 ;  /* 0x000000ffff077224 */ /* 0x000fe200078e0a07 */
[----:B------:R-:W-:Y:S01]  /*0fd0*/  CS2R R110, SRZ ;  /* 0x00000000006e7805 */ /* 0x000fe2000001ff00 */
[----:B------:R-:W-:Y:S01]  /*0fe0*/  IMAD.HI.U32 R14, R6, R21, RZ ;  /* 0x00000015060e7227 */ /* 0x000fe200078e00ff */
[----:B------:R-:W-:-:S02]  /*0ff0*/  ISETP.GT.U32.AND P1, PT, R20, R9, PT ;  /* 0x000000091400720c */ /* 0x000fc40003f24070 */
[----:B------:R-:W-:Y:S02]  /*1000*/  CS2R R112, SRZ ;  /* 0x0000000000707805 */ /* 0x000fe4000001ff00 */
[----:B------:R-:W-:Y:S01]  /*1010*/  CS2R R114, SRZ ;  /* 0x0000000000727805 */ /* 0x000fe2000001ff00 */
[----:B------:R-:W-:Y:S01]  /*1020*/  IMAD.MOV R15, RZ, RZ, -R13 ;  /* 0x000000ffff0f7224 */ /* 0x000fe200078e0a0d */
[----:B------:R-:W-:Y:S01]  /*1030*/  CS2R R116, SRZ ;  /* 0x0000000000747805 */ /* 0x000fe2000001ff00 */
[C---:B------:R-:W-:Y:S01]  /*1040*/  IMAD R13, R20.reuse, R7, R17 ;  /* 0x00000007140d7224 */ /* 0x040fe200078e0211 */
[----:B------:R-:W-:Y:S01]  /*1050*/  CS2R R118, SRZ ;  /* 0x0000000000767805 */ /* 0x000fe2000001ff00 */
[----:B------:R-:W-:Y:S01]  /*1060*/  IMAD.MOV R16, RZ, RZ, -R14 ;  /* 0x000000ffff107224 */ /* 0x000fe200078e0a0e */
[----:B------:R-:W-:Y:S01]  /*1070*/  CS2R R56, SRZ ;  /* 0x0000000000387805 */ /* 0x000fe2000001ff00 */
[C---:B------:R-:W-:Y:S01]  /*1080*/  IMAD R14, R20.reuse, R15, R19 ;  /* 0x0000000f140e7224 */ /* 0x040fe200078e0213 */
[C---:B------:R-:W-:Y:S01]  /*1090*/  ISETP.GT.U32.AND P4, PT, R20.reuse, R13, PT ;  /* 0x0000000d1400720c */ /* 0x040fe20003f84070 */
[----:B------:R-:W-:Y:S01]  /*10a0*/  IMAD R15, R20, R16, R21 ;  /* 0x00000010140f7224 */ /* 0x000fe200078e0215 */
[----:B------:R-:W-:Y:S01]  /*10b0*/  CS2R R58, SRZ ;  /* 0x00000000003a7805 */ /* 0x000fe2000001ff00 */
[----:B------:R-:W-:Y:S01]  /*10c0*/  @!P0 IMAD.IADD R8, R8, 0x1, -R20 ;  /* 0x0000000108088824 */ /* 0x000fe200078e0a14 */
[----:B------:R-:W-:Y:S01]  /*10d0*/  CS2R R60, SRZ ;  /* 0x00000000003c7805 */ /* 0x000fe2000001ff00 */
[----:B------:R-:W-:Y:S01]  /*10e0*/  IMAD.MOV.U32 R17, RZ, RZ, R23 ;  /* 0x000000ffff117224 */ /* 0x000fe200078e0017 */
[C---:B------:R-:W-:Y:S01]  /*10f0*/  ISETP.GT.U32.AND P5, PT, R20.reuse, R15, PT ;  /* 0x0000000f1400720c */ /* 0x040fe20003fa4070 */
[----:B------:R-:W-:Y:S01]  /*1100*/  IMAD.MOV.U32 R19, RZ, RZ, R25 ;  /* 0x000000ffff137224 */ /* 0x000fe200078e0019 */
[----:B------:R-:W-:Y:S01]  /*1110*/  ISETP.GT.U32.AND P3, PT, R20, R8, PT ;  /* 0x000000081400720c */ /* 0x000fe20003f64070 */
[----:B------:R-:W-:Y:S01]  /*1120*/  IMAD.HI.U32 R7, R6, R17, RZ ;  /* 0x0000001106077227 */ /* 0x000fe200078e00ff */
[----:B------:R-:W-:-:S02]  /*1130*/  IABS R25, R5 ;  /* 0x0000000500197213 */ /* 0x000fc40000000000 */
[----:B------:R-:W-:Y:S02]  /*1140*/  CS2R R62, SRZ ;  /* 0x00000000003e7805 */ /* 0x000fe4000001ff00 */
[----:B------:R-:W-:Y:S01]  /*1150*/  IABS R23, R22 ;  /* 0x0000001600177213 */ /* 0x000fe20000000000 */
[----:B------:R-:W-:Y:S01]  /*1160*/  IMAD.HI.U32 R16, R6, R19, RZ ;  /* 0x0000001306107227 */ /* 0x000fe200078e00ff */
[----:B------:R-:W-:Y:S02]  /*1170*/  CS2R R64, SRZ ;  /* 0x0000000000407805 */ /* 0x000fe4000001ff00 */
[----:B------:R-:W-:Y:S02]  /*1180*/  CS2R R66, SRZ ;  /* 0x0000000000427805 */ /* 0x000fe4000001ff00 */
[----:B------:R-:W-:Y:S01]  /*1190*/  CS2R R68, SRZ ;  /* 0x0000000000447805 */ /* 0x000fe2000001ff00 */
[----:B------:R-:W-:Y:S01]  /*11a0*/  IMAD.MOV R7, RZ, RZ, -R7 ;  /* 0x000000ffff077224 */ /* 0x000fe200078e0a07 */
[----:B------:R-:W-:Y:S01]  /*11b0*/  CS2R R70, SRZ ;  /* 0x0000000000467805 */ /* 0x000fe2000001ff00 */
[----:B------:R-:W-:Y:S01]  /*11c0*/  @!P1 IMAD.IADD R9, R9, 0x1, -R20 ;  /* 0x0000000109099824 */ /* 0x000fe200078e0a14 */
[C---:B------:R-:W-:Y:S01]  /*11d0*/  ISETP.GT.U32.AND P1, PT, R20.reuse, R14, PT ;  /* 0x0000000e1400720c */ /* 0x040fe20003f24070 */
[----:B------:R-:W-:Y:S01]  /*11e0*/  IMAD.MOV R21, RZ, RZ, -R16 ;  /* 0x000000ffff157224 */ /* 0x000fe200078e0a10 */
[----:B------:R-:W-:Y:S01]  /*11f0*/  CS2R R72, SRZ ;  /* 0x0000000000487805 */ /* 0x000fe2000001ff00 */
[C---:B------:R-:W-:Y:S01]  /*1200*/  IMAD R16, R20.reuse, R7, R17 ;  /* 0x0000000714107224 */ /* 0x040fe200078e0211 */
[C---:B------:R-:W-:Y:S01]  /*1210*/  ISETP.GT.U32.AND P0, PT, R20.reuse, R9, PT ;  /* 0x000000091400720c */ /* 0x040fe20003f04070 */
[----:B------:R-:W-:Y:S01]  /*1220*/  @!P4 IMAD.IADD R13, R13, 0x1, -R20 ;  /* 0x000000010d0dc824 */ /* 0x000fe200078e0a14 */
[----:B------:R-:W-:Y:S01]  /*1230*/  CS2R R74, SRZ ;  /* 0x00000000004a7805 */ /* 0x000fe2000001ff00 */
[----:B------:R-:W-:Y:S01]  /*1240*/  IMAD R17, R20, R21, R19 ;  /* 0x0000001514117224 */ /* 0x000fe200078e0213 */
[----:B------:R-:W-:Y:S01]  /*1250*/  IABS R21, R0 ;  /* 0x0000000000157213 */ /* 0x000fe20000000000 */
[----:B------:R-:W-:Y:S01]  /*1260*/  IMAD.HI.U32 R7, R18, R25, RZ ;  /* 0x0000001912077227 */ /* 0x000fe200078e00ff */
[----:B------:R-:W-:-:S02]  /*1270*/  ISETP.GT.U32.AND P6, PT, R20, R13, PT ;  /* 0x0000000d1400720c */ /* 0x000fc40003fc4070 */
[----:B------:R-:W-:Y:S02]  /*1280*/  CS2R R76, SRZ ;  /* 0x00000000004c7805 */ /* 0x000fe4000001ff00 */
[----:B------:R-:W-:Y:S01]  /*1290*/  ISETP.GT.U32.AND P4, PT, R20, R16, PT ;  /* 0x000000101400720c */ /* 0x000fe20003f84070 */
[----:B------:R-:W-:Y:S01]  /*12a0*/  IMAD.HI.U32 R6, R6, R23, RZ ;  /* 0x0000001706067227 */ /* 0x000fe200078e00ff */
[----:B------:R-:W-:Y:S02]  /*12b0*/  CS2R R78, SRZ ;  /* 0x00000000004e7805 */ /* 0x000fe4000001ff00 */
[----:B------:R-:W-:Y:S02]  /*12c0*/  CS2R R80, SRZ ;  /* 0x0000000000507805 */ /* 0x000fe4000001ff00 */
[----:B------:R-:W-:Y:S01]  /*12d0*/  CS2R R82, SRZ ;  /* 0x0000000000527805 */ /* 0x000fe2000001ff00 */
[----:B------:R-:W-:Y:S01]  /*12e0*/  IMAD.MOV R7, RZ, RZ, -R7 ;  /* 0x000000ffff077224 */ /* 0x000fe200078e0a07 */
[----:B------:R-:W-:Y:S01]  /*12f0*/  CS2R R84, SRZ ;  /* 0x0000000000547805 */ /* 0x000fe2000001ff00 */
[--C-:B------:R-:W-:Y:S01]  /*1300*/  @!P3 IMAD.IADD R8, R8, 0x1, -R20.reuse ;  /* 0x000000010808b824 */ /* 0x100fe200078e0a14 */
[----:B------:R-:W-:Y:S01]  /*1310*/  ISETP.GT.U32.AND P3, PT, R20, R17, PT ;  /* 0x000000111400720c */ /* 0x000fe20003f64070 */
[----:B------:R-:W-:Y:S01]  /*1320*/  @!P5 IMAD.IADD R15, R15, 0x1, -R20 ;  /* 0x000000010f0fd824 */ /* 0x000fe200078e0a14 */
[----:B------:R-:W-:Y:S01]  /*1330*/  CS2R R86, SRZ ;  /* 0x0000000000567805 */ /* 0x000fe2000001ff00 */
[----:B------:R-:W-:Y:S01]  /*1340*/  IMAD.MOV R6, RZ, RZ, -R6 ;  /* 0x000000ffff067224 */ /* 0x000fe200078e0a06 */
[----:B------:R-:W-:Y:S01]  /*1350*/  CS2R R32, SRZ ;  /* 0x0000000000207805 */ /* 0x000fe2000001ff00 */
[----:B------:R-:W-:Y:S01]  /*1360*/  IMAD.HI.U32 R19, R18, R21, RZ ;  /* 0x0000001512137227 */ /* 0x000fe200078e00ff */
[----:B------:R-:W-:-:S02]  /*1370*/  ISETP.GT.U32.AND P5, PT, R20, R15, PT ;  /* 0x0000000f1400720c */ /* 0x000fc40003fa4070 */
[----:B------:R-:W-:Y:S02]  /*1380*/  CS2R R34, SRZ ;  /* 0x0000000000227805 */ /* 0x000fe4000001ff00 */
[----:B------:R-:W-:Y:S01]  /*1390*/  CS2R R36, SRZ ;  /* 0x0000000000247805 */ /* 0x000fe2000001ff00 */
[----:B------:R-:W-:Y:S01]  /*13a0*/  IMAD R18, R24, R7, R25 ;  /* 0x0000000718127224 */ /* 0x000fe200078e0219 */
[----:B------:R-:W-:Y:S01]  /*13b0*/  SHF.R.S32.HI R7, RZ, 0x1f, R10 ;  /* 0x0000001fff077819 */ /* 0x000fe2000001140a */
[----:B------:R-:W-:Y:S01]  /*13c0*/  IMAD R6, R20, R6, R23 ;  /* 0x0000000614067224 */ /* 0x000fe200078e0217 */
[----:B------:R-:W-:Y:S01]  /*13d0*/  CS2R R38, SRZ ;  /* 0x0000000000267805 */ /* 0x000fe2000001ff00 */
[--C-:B------:R-:W-:Y:S01]  /*13e0*/  @!P1 IMAD.IADD R14, R14, 0x1, -R20.reuse ;  /* 0x000000010e0e9824 */ /* 0x100fe200078e0a14 */
[----:B------:R-:W-:Y:S01]  /*13f0*/  ISETP.GT.U32.AND P1, PT, R24, R18, PT ;  /* 0x000000121800720c */ /* 0x000fe20003f24070 */
[--C-:B------:R-:W-:Y:S01]  /*1400*/  @!P0 IMAD.IADD R9, R9, 0x1, -R20.reuse ;  /* 0x0000000109098824 */ /* 0x100fe200078e0a14 */
[C---:B------:R-:W-:Y:S01]  /*1410*/  ISETP.GT.U32.AND P0, PT, R20.reuse, R6, PT ;  /* 0x000000061400720c */ /* 0x040fe20003f04070 */
[----:B------:R-:W-:Y:S01]  /*1420*/  IMAD.MOV R19, RZ, RZ, -R19 ;  /* 0x000000ffff137224 */ /* 0x000fe200078e0a13 */
[----:B------:R-:W-:Y:S01]  /*1430*/  LEA.HI R22, R7, R10, RZ, 0x5 ;  /* 0x0000000a07167211 */ /* 0x000fe200078f28ff */
[--C-:B------:R-:W-:Y:S01]  /*1440*/  @!P6 IMAD.IADD R13, R13, 0x1, -R20.reuse ;  /* 0x000000010d0de824 */ /* 0x100fe200078e0a14 */
[----:B------:R-:W-:Y:S01]  /*1450*/  ISETP.GT.U32.AND P6, PT, R20, R14, PT ;  /* 0x0000000e1400720c */ /* 0x000fe20003fc4070 */
[--C-:B------:R-:W-:Y:S01]  /*1460*/  @!P3 IMAD.IADD R17, R17, 0x1, -R20.reuse ;  /* 0x000000011111b824 */ /* 0x100fe200078e0a14 */
[----:B------:R-:W-:Y:S01]  /*1470*/  ISETP.GE.AND P3, PT, R11, RZ, PT ;  /* 0x000000ff0b00720c */ /* 0x000fe20003f66270 */
[----:B------:R-:W-:Y:S01]  /*1480*/  IMAD R19, R24, R19, R21 ;  /* 0x0000001318137224 */ /* 0x000fe200078e0215 */
[----:B------:R-:W-:Y:S01]  /*1490*/  SHF.R.U32.HI R7, RZ, 0x5, R181 ;  /* 0x00000005ff077819 */ /* 0x000fe200000116b5 */
[----:B------:R-:W-:Y:S01]  /*14a0*/  @!P4 IMAD.IADD R16, R16, 0x1, -R20 ;  /* 0x000000011010c824 */ /* 0x000fe200078e0a14 */
[----:B------:R-:W-:Y:S01]  /*14b0*/  SHF.R.S32.HI R22, RZ, 0x5, R22 ;  /* 0x00000005ff167819 */ /* 0x000fe20000011416 */
[----:B------:R-:W-:Y:S01]  /*14c0*/  @!P5 IMAD.IADD R15, R15, 0x1, -R20 ;  /* 0x000000010f0fd824 */ /* 0x000fe200078e0a14 */
[----:B------:R-:W-:Y:S01]  /*14d0*/  ISETP.GT.U32.AND P5, PT, R20, R17, PT ;  /* 0x000000111400720c */ /* 0x000fe20003fa4070 */
[----:B------:R-:W-:Y:S01]  /*14e0*/  @!P1 IMAD.IADD R18, R18, 0x1, -R24 ;  /* 0x0000000112129824 */ /* 0x000fe200078e0a18 */
[----:B------:R-:W-:Y:S01]  /*14f0*/  ISETP.GT.U32.AND P4, PT, R24, R19, PT ;  /* 0x000000131800720c */ /* 0x000fe20003f84070 */
[--C-:B------:R-:W-:Y:S01]  /*1500*/  @!P0 IMAD.IADD R6, R6, 0x1, -R20.reuse ;  /* 0x0000000106068824 */ /* 0x100fe200078e0a14 */
[----:B------:R-:W-:Y:S01]  /*1510*/  ISETP.GT.U32.AND P1, PT, R20, R16, PT ;  /* 0x000000101400720c */ /* 0x000fe20003f24070 */
[----:B------:R-:W-:Y:S01]  /*1520*/  @!P6 IMAD.IADD R14, R14, 0x1, -R20 ;  /* 0x000000010e0ee824 */ /* 0x000fe200078e0a14 */
[----:B------:R-:W-:Y:S01]  /*1530*/  ISETP.GE.AND P0, PT, R12, RZ, PT ;  /* 0x000000ff0c00720c */ /* 0x000fe20003f06270 */
[----:B------:R-:W-:Y:S01]  /*1540*/  @!P3 IMAD.MOV R8, RZ, RZ, -R8 ;  /* 0x000000ffff08b224 */ /* 0x000fe200078e0a08 */
[----:B------:R-:W-:Y:S01]  /*1550*/  ISETP.GT.U32.AND P6, PT, R20, R6, PT ;  /* 0x000000061400720c */ /* 0x000fe20003fc4070 */
[C---:B------:R-:W-:Y:S01]  /*1560*/  IMAD R178, R217.reuse, 0x15, RZ ;  /* 0x00000015d9b27824 */ /* 0x040fe200078e02ff */
[----:B------:R-:W-:Y:S01]  /*1570*/  ISETP.GT.U32.AND P3, PT, R24, R18, PT ;  /* 0x000000121800720c */ /* 0x000fe20003f64070 */
[----:B------:R-:W-:Y:S01]  /*1580*/  IMAD R179, R217, 0x14, RZ ;  /* 0x00000014d9b37824 */ /* 0x000fe200078e02ff */
[----:B------:R-:W-:Y:S01]  /*1590*/  R2UR UR13, R7 ;  /* 0x00000000070d72ca */ /* 0x000fe200000e0000 */
[----:B------:R-:W-:Y:S01]  /*15a0*/  @!P5 IMAD.IADD R17, R17, 0x1, -R20 ;  /* 0x000000011111d824 */ /* 0x000fe200078e0a14 */
[----:B------:R-:W-:Y:S01]  /*15b0*/  ISETP.GE.AND P5, PT, R28, RZ, PT ;  /* 0x000000ff1c00720c */ /* 0x000fe20003fa6270 */
[----:B------:R-:W-:Y:S01]  /*15c0*/  @!P4 IMAD.IADD R19, R19, 0x1, -R24 ;  /* 0x000000011313c824 */ /* 0x000fe200078e0a18 */
[----:B------:R-:W-:Y:S01]  /*15d0*/  ISETP.GE.AND P4, PT, R26, RZ, PT ;  /* 0x000000ff1a00720c */ /* 0x000fe20003f86270 */
[--C-:B------:R-:W-:Y:S01]  /*15e0*/  @!P1 IMAD.IADD R16, R16, 0x1, -R20.reuse ;  /* 0x0000000110109824 */ /* 0x100fe200078e0a14 */
[----:B------:R-:W-:Y:S01]  /*15f0*/  ISETP.GE.AND P1, PT, R27, RZ, PT ;  /* 0x000000ff1b00720c */ /* 0x000fe20003f26270 */
[----:B------:R-:W-:Y:S01]  /*1600*/  @!P0 IMAD.MOV R9, RZ, RZ, -R9 ;  /* 0x000000ffff098224 */ /* 0x000fe200078e0a09 */
[----:B------:R-:W-:Y:S01]  /*1610*/  ISETP.GT.U32.AND P0, PT, R24, R19, PT ;  /* 0x000000131800720c */ /* 0x000fe20003f04070 */
[----:B------:R-:W-:Y:S01]  /*1620*/  @!P6 IMAD.IADD R6, R6, 0x1, -R20 ;  /* 0x000000010606e824 */ /* 0x000fe200078e0a14 */
[----:B------:R-:W-:Y:S01]  /*1630*/  ISETP.GE.AND P6, PT, R29, RZ, PT ;  /* 0x000000ff1d00720c */ /* 0x000fe20003fc6270 */
[----:B------:R-:W-:Y:S01]  /*1640*/  @!P3 IMAD.IADD R18, R18, 0x1, -R24 ;  /* 0x000000011212b824 */ /* 0x000fe200078e0a18 */
[----:B------:R-:W-:Y:S01]  /*1650*/  ISETP.GE.AND P3, PT, R30, RZ, PT ;  /* 0x000000ff1e00720c */ /* 0x000fe20003f66270 */
[----:B------:R-:W-:Y:S01]  /*1660*/  @!P2 IMAD.MOV R6, RZ, RZ, -R6 ;  /* 0x000000ffff06a224 */ /* 0x000fe200078e0a06 */
[----:B------:R-:W-:Y:S01]  /*1670*/  SHF.R.S32.HI R7, RZ, 0x2, R181 ;  /* 0x00000002ff077819 */ /* 0x000fe200000114b5 */
[----:B------:R-:W-:Y:S01]  /*1680*/  @!P5 IMAD.MOV R15, RZ, RZ, -R15 ;  /* 0x000000ffff0fd224 */ /* 0x000fe200078e0a0f */
[----:B------:R-:W-:Y:S01]  /*1690*/  ISETP.GE.AND P5, PT, R0, RZ, PT ;  /* 0x000000ff0000720c */ /* 0x000fe20003fa6270 */
[----:B------:R-:W-:Y:S01]  /*16a0*/  @!P4 IMAD.MOV R13, RZ, RZ, -R13 ;  /* 0x000000ffff0dc224 */ /* 0x000fe200078e0a0d */
[----:B------:R-:W-:Y:S01]  /*16b0*/  SGXT R7, R7, 0x1 ;  /* 0x000000010707781a */ /* 0x000fe20000000200 */
[----:B------:R-:W-:Y:S01]  /*16c0*/  @!P1 IMAD.MOV R14, RZ, RZ, -R14 ;  /* 0x000000ffff0e9224 */ /* 0x000fe200078e0a0e */
[----:B------:R-:W-:Y:S01]  /*16d0*/  ISETP.GE.AND P1, PT, R5, RZ, PT ;  /* 0x000000ff0500720c */ /* 0x000fe20003f26270 */
[----:B------:R-:W-:Y:S01]  /*16e0*/  @!P0 IMAD.IADD R19, R19, 0x1, -R24 ;  /* 0x0000000113138824 */ /* 0x000fe200078e0a18 */
[----:B------:R-:W-:Y:S01]  /*16f0*/  ISETP.NE.AND P0, PT, R3, RZ, PT ;  /* 0x000000ff0300720c */ /* 0x000fe20003f05270 */
[----:B------:R-:W-:Y:S01]  /*1700*/  @!P6 IMAD.MOV R16, RZ, RZ, -R16 ;  /* 0x000000ffff10e224 */ /* 0x000fe200078e0a10 */
[----:B------:R-:W-:Y:S01]  /*1710*/  LOP3.LUT R3, RZ, R3, RZ, 0x33, !PT ;  /* 0x00000003ff037212 */ /* 0x000fe200078e33ff */
[----:B------:R-:W-:Y:S01]  /*1720*/  @!P3 IMAD.MOV R17, RZ, RZ, -R17 ;  /* 0x000000ffff11b224 */ /* 0x000fe200078e0a11 */
[----:B------:R-:W-:Y:S01]  /*1730*/  LOP3.LUT R7, R7, 0x90, RZ, 0xc0, !PT ;  /* 0x0000009007077812 */ /* 0x000fe200078ec0ff */
[----:B------:R-:W-:Y:S01]  /*1740*/  IMAD R165, R217, 0x13, RZ ;  /* 0x00000013d9a57824 */ /* 0x000fe200078e02ff */
[C---:B------:R-:W-:Y:S01]  /*1750*/  SEL R8, R3.reuse, R8, !P0 ;  /* 0x0000000803087207 */ /* 0x040fe20004000000 */
[----:B------:R-:W-:Y:S01]  /*1760*/  @!P5 IMAD.MOV R19, RZ, RZ, -R19 ;  /* 0x000000ffff13d224 */ /* 0x000fe200078e0a13 */
[----:B------:R-:W-:Y:S01]  /*1770*/  SEL R9, R3, R9, !P0 ;  /* 0x0000000903097207 */ /* 0x000fe20004000000 */
[----:B------:R-:W-:Y:S01]  /*1780*/  IMAD R163, R217, 0x12, RZ ;  /* 0x00000012d9a37824 */ /* 0x000fe200078e02ff */
[----:B------:R-:W-:Y:S01]  /*1790*/  SEL R14, R3, R14, !P0 ;  /* 0x0000000e030e7207 */ /* 0x000fe20004000000 */
[----:B------:R-:W-:Y:S01]  /*17a0*/  IMAD R8, R8, UR4, RZ ;  /* 0x0000000408087c24 */ /* 0x000fe2000f8e02ff */
[----:B------:R-:W-:Y:S01]  /*17b0*/  LOP3.LUT R210, R7, 0x1f60, R210, 0xf8, !PT ;  /* 0x00001f6007d27812 */ /* 0x000fe200078ef8d2 */
[----:B------:R-:W-:Y:S01]  /*17c0*/  @!P1 IMAD.MOV R18, RZ, RZ, -R18 ;  /* 0x000000ffff129224 */ /* 0x000fe200078e0a12 */
[----:B------:R-:W-:Y:S01]  /*17d0*/  SEL R15, R3, R15, !P0 ;  /* 0x0000000f030f7207 */ /* 0x000fe20004000000 */
[----:B------:R-:W-:Y:S01]  /*17e0*/  IMAD R9, R9, UR4, RZ ;  /* 0x0000000409097c24 */ /* 0x000fe2000f8e02ff */
[----:B------:R-:W-:Y:S01]  /*17f0*/  SEL R16, R3, R16, !P0 ;  /* 0x0000001003107207 */ /* 0x000fe20004000000 */
[----:B------:R-:W-:Y:S01]  /*1800*/  IMAD R10, R14, UR4, RZ ;  /* 0x000000040e0a7c24 */ /* 0x000fe2000f8e02ff */
[----:B------:R-:W-:Y:S01]  /*1810*/  ISETP.NE.AND P4, PT, R2, RZ, PT ;  /* 0x000000ff0200720c */ /* 0x000fe20003f85270 */
[----:B------:R-:W-:Y:S01]  /*1820*/  IMAD R15, R15, UR4, RZ ;  /* 0x000000040f0f7c24 */ /* 0x000fe2000f8e02ff */
[----:B------:R-:W-:Y:S01]  /*1830*/  LOP3.LUT R7, RZ, R2, RZ, 0x33, !PT ;  /* 0x00000002ff077212 */ /* 0x000fe200078e33ff */
[----:B------:R-:W-:Y:S01]  /*1840*/  IMAD R11, R16, UR4, RZ ;  /* 0x00000004100b7c24 */ /* 0x000fe2000f8e02ff */
[----:B------:R-:W-:Y:S01]  /*1850*/  SEL R13, R3, R13, !P0 ;  /* 0x0000000d030d7207 */ /* 0x000fe20004000000 */
[----:B------:R-:W-:Y:S01]  /*1860*/  IMAD R161, R217, 0x11, RZ ;  /* 0x00000011d9a17824 */ /* 0x000fe200078e02ff */
[----:B------:R-:W-:Y:S01]  /*1870*/  SEL R17, R3, R17, !P0 ;  /* 0x0000001103117207 */ /* 0x000fe20004000000 */
[----:B------:R-:W-:Y:S01]  /*1880*/  IMAD.SHL.U32 R159, R217, 0x10, RZ ;  /* 0x00000010d99f7824 */ /* 0x000fe200078e00ff */
[----:B------:R-:W-:Y:S01]  /*1890*/  SEL R3, R3, R6, !P0 ;  /* 0x0000000603037207 */ /* 0x000fe20004000000 */
[----:B------:R-:W-:Y:S01]  /*18a0*/  IMAD R13, R13, UR4, RZ ;  /* 0x000000040d0d7c24 */ /* 0x000fe2000f8e02ff */
[----:B------:R-:W-:Y:S01]  /*18b0*/  SEL R153, R7, R19, !P4 ;  /* 0x0000001307997207 */ /* 0x000fe20006000000 */
[----:B------:R-:W-:Y:S01]  /*18c0*/  IMAD R19, R17, UR4, RZ ;  /* 0x0000000411137c24 */ /* 0x000fe2000f8e02ff */
[----:B------:R-:W-:Y:S01]  /*18d0*/  SHF.R.S32.HI R12, RZ, 0x1f, R8 ;  /* 0x0000001fff0c7819 */ /* 0x000fe20000011408 */
[----:B------:R-:W-:Y:S01]  /*18e0*/  IMAD R20, R3, UR4, RZ ;  /* 0x0000000403147c24 */ /* 0x000fe2000f8e02ff */
[----:B------:R-:W-:Y:S01]  /*18f0*/  IADD3 R3, P6, R8, UR8, RZ ;  /* 0x0000000808037c10 */ /* 0x000fe2000ffde0ff */
[----:B------:R-:W-:Y:S01]  /*1900*/  IMAD R153, R153, UR7, RZ ;  /* 0x0000000799997c24 */ /* 0x000fe2000f8e02ff */
[----:B------:R-:W-:Y:S01]  /*1910*/  SEL R152, R7, R18, !P4 ;  /* 0x0000001207987207 */ /* 0x000fe20006000000 */
[C---:B------:R-:W-:Y:S01]  /*1920*/  IMAD R157, R217.reuse, 0xf, RZ ;  /* 0x0000000fd99d7824 */ /* 0x040fe200078e02ff */
[----:B------:R-:W-:Y:S01]  /*1930*/  SHF.R.S32.HI R14, RZ, 0x1f, R9 ;  /* 0x0000001fff0e7819 */ /* 0x000fe20000011409 */
[----:B------:R-:W-:Y:S01]  /*1940*/  IMAD R155, R217, 0xe, RZ ;  /* 0x0000000ed99b7824 */ /* 0x000fe200078e02ff */
[----:B------:R-:W-:Y:S01]  /*1950*/  IADD3 R6, P5, R9, UR8, RZ ;  /* 0x0000000809067c10 */ /* 0x000fe2000ffbe0ff */
[----:B------:R-:W-:Y:S01]  /*1960*/  IMAD R152, R152, UR7, RZ ;  /* 0x0000000798987c24 */ /* 0x000fe2000f8e02ff */
[----:B------:R-:W-:Y:S01]  /*1970*/  SHF.R.S32.HI R16, RZ, 0x1f, R10 ;  /* 0x0000001fff107819 */ /* 0x000fe2000001140a */
[C---:B------:R-:W-:Y:S01]  /*1980*/  IMAD R55, R217.reuse, 0xd, RZ ;  /* 0x0000000dd9377824 */ /* 0x040fe200078e02ff */
[----:B------:R-:W-:Y:S01]  /*1990*/  IADD3 R8, P3, R10, UR8, RZ ;  /* 0x000000080a087c10 */ /* 0x000fe2000ff7e0ff */
[C---:B------:R-:W-:Y:S01]  /*19a0*/  IMAD R53, R217.reuse, 0xc, RZ ;  /* 0x0000000cd9357824 */ /* 0x040fe200078e02ff */
[----:B------:R-:W-:Y:S01]  /*19b0*/  SHF.R.S32.HI R17, RZ, 0x1f, R15 ;  /* 0x0000001fff117819 */ /* 0x000fe2000001140f */
[----:B------:R-:W-:Y:S01]  /*19c0*/  IMAD R51, R217, 0xb, RZ ;  /* 0x0000000bd9337824 */ /* 0x000fe200078e02ff */
[----:B------:R-:W-:Y:S01]  /*19d0*/  IADD3 R9, P2, R15, UR8, RZ ;  /* 0x000000080f097c10 */ /* 0x000fe2000ff5e0ff */
[C---:B------:R-:W-:Y:S01]  /*19e0*/  IMAD R49, R217.reuse, 0xa, RZ ;  /* 0x0000000ad9317824 */ /* 0x040fe200078e02ff */
[----:B------:R-:W-:Y:S01]  /*19f0*/  SHF.R.S32.HI R18, RZ, 0x1f, R11 ;  /* 0x0000001fff127819 */ /* 0x000fe2000001140b */
[----:B------:R-:W-:Y:S01]  /*1a00*/  IMAD R47, R217, 0x9, RZ ;  /* 0x00000009d92f7824 */ /* 0x000fe200078e02ff */
[----:B------:R-:W-:Y:S01]  /*1a10*/  IADD3 R10, P1, R11, UR8, RZ ;  /* 0x000000080b0a7c10 */ /* 0x000fe2000ff3e0ff */
[C---:B------:R-:W-:Y:S01]  /*1a20*/  IMAD.SHL.U32 R45, R217.reuse, 0x8, RZ ;  /* 0x00000008d92d7824 */ /* 0x040fe200078e00ff */
[----:B------:R-:W-:Y:S01]  /*1a30*/  SHF.R.S32.HI R15, RZ, 0x1f, R19 ;  /* 0x0000001fff0f7819 */ /* 0x000fe20000011413 */
[----:B------:R-:W-:Y:S01]  /*1a40*/  IMAD R43, R217, 0x7, RZ ;  /* 0x00000007d92b7824 */ /* 0x000fe200078e02ff */
[----:B------:R-:W-:Y:S01]  /*1a50*/  IADD3 R11, P0, R19, UR8, RZ ;  /* 0x00000008130b7c10 */ /* 0x000fe2000ff1e0ff */
[C---:B------:R-:W-:Y:S01]  /*1a60*/  IMAD R42, R217.reuse, 0x6, RZ ;  /* 0x00000006d92a7824 */ /* 0x040fe200078e02ff */
[----:B------:R-:W-:Y:S01]  /*1a70*/  IADD3.X R14, R14, UR9, RZ, P5, !PT ;  /* 0x000000090e0e7c10 */ /* 0x000fe2000affe4ff */
[----:B------:R-:W-:Y:S01]  /*1a80*/  IMAD R250, R217, 0x5, RZ ;  /* 0x00000005d9fa7824 */ /* 0x000fe200078e02ff */
[----:B------:R-:W-:Y:S01]  /*1a90*/  IADD3.X R19, R15, UR9, RZ, P0, !PT ;  /* 0x000000090f137c10 */ /* 0x000fe200087fe4ff */
[C---:B------:R-:W-:Y:S01]  /*1aa0*/  IMAD.SHL.U32 R246, R217.reuse, 0x4, RZ ;  /* 0x00000004d9f67824 */ /* 0x040fe200078e00ff */
[----:B------:R-:W-:Y:S01]  /*1ab0*/  SHF.R.S32.HI R15, RZ, 0x7, R181 ;  /* 0x00000007ff0f7819 */ /* 0x000fe200000114b5 */
[----:B------:R-:W-:Y:S01]  /*1ac0*/  IMAD R242, R217, 0x3, RZ ;  /* 0x00000003d9f27824 */ /* 0x000fe200078e02ff */
[----:B------:R-:W-:Y:S01]  /*1ad0*/  IADD3.X R17, R17, UR9, RZ, P2, !PT ;  /* 0x0000000911117c10 */ /* 0x000fe200097fe4ff */
[----:B------:R-:W-:Y:S01]  /*1ae0*/  IMAD.SHL.U32 R238, R217, 0x2, RZ ;  /* 0x00000002d9ee7824 */ /* 0x000fe200078e00ff */
[----:B------:R-:W-:Y:S01]  /*1af0*/  SGXT R15, R15, 0x1 ;  /* 0x000000010f0f781a */ /* 0x000fe20000000200 */
[----:B------:R-:W-:Y:S01]  /*1b00*/  UIADD3 UR4, UR12, 0x4000, URZ ;  /* 0x000040000c047890 */ /* 0x000fe2000fffe03f */
[----:B------:R-:W-:-:S02]  /*1b10*/  SHF.R.S32.HI R2, RZ, 0x1f, R13 ;  /* 0x0000001fff027819 */ /* 0x000fc4000001140d */
[----:B------:R-:W-:Y:S02]  /*1b20*/  CS2R R24, SRZ ;  /* 0x0000000000187805 */ /* 0x000fe4000001ff00 */
[----:B------:R-:W-:Y:S01]  /*1b30*/  LOP3.LUT R154, R15, 0x90, RZ, 0xc0, !PT ;  /* 0x000000900f9a7812 */ /* 0x000fe200078ec0ff */
[----:B------:R-:W-:Y:S01]  /*1b40*/  USHF.R.U32.HI UR4, URZ, 0x4, UR4 ;  /* 0x000000043f047899 */ /* 0x000fe20008011604 */
[----:B------:R-:W-:Y:S02]  /*1b50*/  IADD3 R7, P4, R13, UR8, RZ ;  /* 0x000000080d077c10 */ /* 0x000fe4000ff9e0ff */
[----:B------:R-:W-:Y:S02]  /*1b60*/  CS2R R26, SRZ ;  /* 0x00000000001a7805 */ /* 0x000fe4000001ff00 */
[----:B------:R-:W-:Y:S02]  /*1b70*/  LOP3.LUT R154, R154, 0x7f, R181, 0x78, !PT ;  /* 0x0000007f9a9a7812 */ /* 0x000fe400078e78b5 */
[----:B------:R-:W-:-:S02]  /*1b80*/  CS2R R28, SRZ ;  /* 0x00000000001c7805 */ /* 0x000fc4000001ff00 */
[----:B------:R-:W-:Y:S02]  /*1b90*/  IADD3 R181, P5, R152, R167, RZ ;  /* 0x000000a798b57210 */ /* 0x000fe40007fbe0ff */
[----:B------:R-:W-:Y:S02]  /*1ba0*/  CS2R R30, SRZ ;  /* 0x00000000001e7805 */ /* 0x000fe4000001ff00 */
[----:B------:R-:W-:Y:S01]  /*1bb0*/  IADD3 R167, P2, R167, R153, RZ ;  /* 0x00000099a7a77210 */ /* 0x000fe20007f5e0ff */
[----:B------:R-:W-:Y:S01]  /*1bc0*/  USGXT.U32 UR6, UR4, 0xe ;  /* 0x0000000e0406789a */ /* 0x000fe20008000000 */
[----:B------:R-:W-:Y:S01]  /*1bd0*/  IADD3.X R18, R18, UR9, RZ, P1, !PT ;  /* 0x0000000912127c10 */ /* 0x000fe20008ffe4ff */
[----:B------:R0:W-:Y:S01]  /*1be0*/  STL [R1+0x19c], R181 ;  /* 0x00019cb501007387 */ /* 0x0001e20000100800 */
[----:B------:R-:W-:Y:S01]  /*1bf0*/  IADD3 R183, P1, R152, R169, RZ ;  /* 0x000000a998b77210 */ /* 0x000fe20007f3e0ff */
[----:B------:R-:W-:Y:S01]  /*1c00*/  USHF.R.S32.HI UR21, URZ, 0x1f, UR20 ;  /* 0x0000001f3f157899 */ /* 0x000fe20008011414 */
[----:B------:R-:W-:Y:S01]  /*1c10*/  IADD3.X R12, R12, UR9, RZ, P6, !PT ;  /* 0x000000090c0c7c10 */ /* 0x000fe2000b7fe4ff */
[----:B------:R1:W-:Y:S01]  /*1c20*/  STL [R1+0x194], R167 ;  /* 0x000194a701007387 */ /* 0x0003e20000100800 */
[----:B------:R-:W-:Y:S01]  /*1c30*/  IADD3.X R2, R2, UR9, RZ, P4, !PT ;  /* 0x0000000902027c10 */ /* 0x000fe2000a7fe4ff */
[----:B------:R-:W-:Y:S01]  /*1c40*/  UMOV UR7, 0xc0000010 ;  /* 0xc000001000077882 */ /* 0x000fe20000000000 */
[----:B------:R-:W-:Y:S01]  /*1c50*/  SHF.R.S32.HI R21, RZ, 0x1f, R20 ;  /* 0x0000001fff157819 */ /* 0x000fe20000011414 */
[----:B------:R-:W-:Y:S01]  /*1c60*/  STL [R1+0x18c], R183 ;  /* 0x00018cb701007387 */ /* 0x000fe20000100800 */
[----:B------:R-:W-:-:S02]  /*1c70*/  IADD3 R13, P6, R20, UR8, RZ ;  /* 0x00000008140d7c10 */ /* 0x000fc4000ffde0ff */
[----:B0-----:R-:W-:Y:S02]  /*1c80*/  IADD3 R181, P0, R153, R169, RZ ;  /* 0x000000a999b57210 */ /* 0x001fe40007f1e0ff */
[----:B------:R-:W-:Y:S02]  /*1c90*/  SHF.R.S32.HI R209, RZ, 0x1f, R152 ;  /* 0x0000001fffd17819 */ /* 0x000fe40000011498 */
[-C--:B-1----:R-:W-:Y:S01]  /*1ca0*/  IADD3 R167, P4, R152, R170.reuse, RZ ;  /* 0x000000aa98a77210 */ /* 0x082fe20007f9e0ff */
[----:B------:R-:W-:Y:S01]  /*1cb0*/  STL [R1+0x184], R181 ;  /* 0x000184b501007387 */ /* 0x000fe20000100800 */
[----:B------:R-:W-:Y:S02]  /*1cc0*/  IADD3.X R16, R16, UR9, RZ, P3, !PT ;  /* 0x0000000910107c10 */ /* 0x000fe40009ffe4ff */
[----:B------:R-:W-:Y:S01]  /*1cd0*/  IADD3.X R20, R21, UR9, RZ, P6, !PT ;  /* 0x0000000915147c10 */ /* 0x000fe2000b7fe4ff */
[----:B------:R0:W-:Y:S01]  /*1ce0*/  STL [R1+0x17c], R167 ;  /* 0x00017ca701007387 */ /* 0x0001e20000100800 */
[----:B------:R-:W-:Y:S01]  /*1cf0*/  IADD3 R169, P3, R153, R170, RZ ;  /* 0x000000aa99a97210 */ /* 0x000fe20007f7e0ff */
[----:B------:R-:W1:Y:S01]  /*1d00*/  LDC R21, c[0x0][0x214] ;  /* 0x00008500ff157b82 */ /* 0x000e620000000800 */
[----:B------:R-:W-:-:S02]  /*1d10*/  IADD3 R170, P6, R152, R171, RZ ;  /* 0x000000ab98aa7210 */ /* 0x000fc40007fde0ff */
[----:B------:R-:W-:Y:S01]  /*1d20*/  SHF.R.S32.HI R207, RZ, 0x1f, R153 ;  /* 0x0000001fffcf7819 */ /* 0x000fe20000011499 */
[----:B------:R2:W-:Y:S01]  /*1d30*/  STL [R1+0x174], R169 ;  /* 0x000174a901007387 */ /* 0x0005e20000100800 */
[----:B------:R-:W-:Y:S02]  /*1d40*/  SHF.R.S32.HI R164, RZ, 0x1f, R165 ;  /* 0x0000001fffa47819 */ /* 0x000fe400000114a5 */
[----:B------:R-:W-:Y:S01]  /*1d50*/  SHF.R.S32.HI R168, RZ, 0x1f, R178 ;  /* 0x0000001fffa87819 */ /* 0x000fe200000114b2 */
[----:B0-----:R-:W-:Y:S01]  /*1d60*/  IMAD.X R167, R209, 0x1, R180, P5 ;  /* 0x00000001d1a77824 */ /* 0x001fe200028e06b4 */
[----:B------:R0:W-:Y:S01]  /*1d70*/  STL [R1+0x16c], R170 ;  /* 0x00016caa01007387 */ /* 0x0001e20000100800 */
[----:B------:R-:W-:Y:S02]  /*1d80*/  SHF.R.S32.HI R166, RZ, 0x1f, R179 ;  /* 0x0000001fffa67819 */ /* 0x000fe400000114b3 */
[----:B------:R-:W-:Y:S01]  /*1d90*/  SHF.R.S32.HI R162, RZ, 0x1f, R163 ;  /* 0x0000001fffa27819 */ /* 0x000fe200000114a3 */
[----:B------:R3:W-:Y:S01]  /*1da0*/  STL [R1+0x198], R167 ;  /* 0x000198a701007387 */ /* 0x0007e20000100800 */
[----:B--2---:R-:W-:-:S02]  /*1db0*/  IADD3 R169, P5, R153, R171, RZ ;  /* 0x000000ab99a97210 */ /* 0x004fc40007fbe0ff */
[----:B------:R-:W-:Y:S02]  /*1dc0*/  SHF.R.S32.HI R160, RZ, 0x1f, R161 ;  /* 0x0000001fffa07819 */ /* 0x000fe400000114a1 */
[----:B------:R-:W-:Y:S01]  /*1dd0*/  SHF.R.S32.HI R158, RZ, 0x1f, R159 ;  /* 0x0000001fff9e7819 */ /* 0x000fe2000001149f */
[----:B0-----:R-:W-:Y:S01]  /*1de0*/  IMAD.X R170, R180, 0x1, R207, P2 ;  /* 0x00000001b4aa7824 */ /* 0x001fe200010e06cf */
[----:B------:R0:W-:Y:S01]  /*1df0*/  STL [R1+0x164], R169 ;  /* 0x000164a901007387 */ /* 0x0001e20000100800 */
[----:B------:R-:W-:Y:S02]  /*1e00*/  SHF.R.S32.HI R156, RZ, 0x1f, R157 ;  /* 0x0000001fff9c7819 */ /* 0x000fe4000001149d */
[----:B---3--:R-:W-:Y:S01]  /*1e10*/  IADD3 R167, P2, R152, R172, RZ ;  /* 0x000000ac98a77210 */ /* 0x008fe20007f5e0ff */
[----:B------:R2:W-:Y:S01]  /*1e20*/  STL [R1+0x190], R170 ;  /* 0x000190aa01007387 */ /* 0x0005e20000100800 */
[----:B------:R-:W-:Y:S02]  /*1e30*/  SHF.R.S32.HI R54, RZ, 0x1f, R155 ;  /* 0x0000001fff367819 */ /* 0x000fe4000001149b */
[----:B------:R-:W-:Y:S01]  /*1e40*/  SHF.R.S32.HI R52, RZ, 0x1f, R55 ;  /* 0x0000001fff347819 */ /* 0x000fe20000011437 */
[----:B------:R3:W-:Y:S01]  /*1e50*/  STL [R1+0x15c], R167 ;  /* 0x00015ca701007387 */ /* 0x0007e20000100800 */
[----:B------:R-:W-:Y:S01]  /*1e60*/  SHF.R.S32.HI R50, RZ, 0x1f, R53 ;  /* 0x0000001fff327819 */ /* 0x000fe20000011435 */
[----:B0-----:R-:W-:Y:S01]  /*1e70*/  IMAD.X R169, R209, 0x1, R182, P1 ;  /* 0x00000001d1a97824 */ /* 0x001fe200008e06b6 */
[----:B------:R-:W-:-:S02]  /*1e80*/  SHF.R.S32.HI R48, RZ, 0x1f, R51 ;  /* 0x0000001fff307819 */ /* 0x000fc40000011433 */
[----:B------:R-:W-:Y:S02]  /*1e90*/  SHF.R.S32.HI R46, RZ, 0x1f, R49 ;  /* 0x0000001fff2e7819 */ /* 0x000fe40000011431 */
[----:B--2---:R-:W-:Y:S01]  /*1ea0*/  IADD3 R170, P1, R153, R172, RZ ;  /* 0x000000ac99aa7210 */ /* 0x004fe20007f3e0ff */
[----:B------:R0:W-:Y:S01]  /*1eb0*/  STL [R1+0x188], R169 ;  /* 0x000188a901007387 */ /* 0x0001e20000100800 */
[----:B------:R-:W-:Y:S01]  /*1ec0*/  SHF.R.S32.HI R41, RZ, 0x1f, R47 ;  /* 0x0000001fff297819 */ /* 0x000fe2000001142f */
[----:B---3--:R-:W-:Y:S01]  /*1ed0*/  IMAD.X R167, R207, 0x1, R182, P0 ;  /* 0x00000001cfa77824 */ /* 0x008fe200000e06b6 */
[----:B------:R-:W-:Y:S01]  /*1ee0*/  SHF.R.S32.HI R40, RZ, 0x1f, R45 ;  /* 0x0000001fff287819 */ /* 0x000fe2000001142d */
[----:B------:R2:W-:Y:S01]  /*1ef0*/  STL [R1+0x154], R170 ;  /* 0x000154aa01007387 */ /* 0x0005e20000100800 */
[----:B------:R-:W-:Y:S02]  /*1f00*/  SHF.R.S32.HI R23, RZ, 0x1f, R43 ;  /* 0x0000001fff177819 */ /* 0x000fe4000001142b */
[----:B------:R-:W-:Y:S01]  /*1f10*/  SHF.R.S32.HI R249, RZ, 0x1f, R250 ;  /* 0x0000001ffff97819 */ /* 0x000fe200000114fa */
[----:B------:R3:W-:Y:S01]  /*1f20*/  STL [R1+0x180], R167 ;  /* 0x000180a701007387 */ /* 0x0007e20000100800 */
[----:B------:R-:W-:-:S02]  /*1f30*/  SHF.R.S32.HI R15, RZ, 0x1f, R42 ;  /* 0x0000001fff0f7819 */ /* 0x000fc4000001142a */
[CC--:B0-----:R-:W-:Y:S02]  /*1f40*/  IADD3 R169, P0, R152.reuse, R173.reuse, RZ ;  /* 0x000000ad98a97210 */ /* 0x0c1fe40007f1e0ff */
[----:B------:R-:W-:Y:S01]  /*1f50*/  SHF.R.S32.HI R245, RZ, 0x1f, R246 ;  /* 0x0000001ffff57819 */ /* 0x000fe200000114f6 */
[----:B--2---:R-:W-:Y:S01]  /*1f60*/  IMAD.X R170, R209, 0x1, R184, P4 ;  /* 0x00000001d1aa7824 */ /* 0x004fe200020e06b8 */
[----:B------:R-:W-:Y:S01]  /*1f70*/  SHF.R.S32.HI R241, RZ, 0x1f, R242 ;  /* 0x0000001ffff17819 */ /* 0x000fe200000114f2 */
[----:B------:R0:W-:Y:S01]  /*1f80*/  STL [R1+0x14c], R169 ;  /* 0x00014ca901007387 */ /* 0x0001e20000100800 */
[----:B------:R-:W-:Y:S02]  /*1f90*/  SHF.R.S32.HI R237, RZ, 0x1f, R238 ;  /* 0x0000001fffed7819 */ /* 0x000fe400000114ee */
[----:B---3--:R-:W-:Y:S01]  /*1fa0*/  IADD3 R167, P4, R153, R173, RZ ;  /* 0x000000ad99a77210 */ /* 0x008fe20007f9e0ff */
[----:B------:R2:W-:Y:S04]  /*1fb0*/  STL [R1+0x178], R170 ;  /* 0x000178aa01007387 */ /* 0x0005e80000100800 */
[----:B------:R3:W-:Y:S01]  /*1fc0*/  STL [R1+0x144], R167 ;  /* 0x000144a701007387 */ /* 0x0007e20000100800 */
[----:B0-----:R-:W-:Y:S01]  /*1fd0*/  IMAD.X R169, R207, 0x1, R184, P3 ;  /* 0x00000001cfa97824 */ /* 0x001fe200018e06b8 */
[----:B--2---:R-:W-:-:S04]  /*1fe0*/  IADD3 R170, P3, R152, R174, RZ ;  /* 0x000000ae98aa7210 */ /* 0x004fc80007f7e0ff */
[----:B------:R0:W-:Y:S01]  /*1ff0*/  STL [R1+0x170], R169 ;  /* 0x000170a901007387 */ /* 0x0001e20000100800 */
[----:B---3--:R-:W-:-:S03]  /*2000*/  IMAD.X R167, R209, 0x1, R186, P6 ;  /* 0x00000001d1a77824 */ /* 0x008fc600030e06ba */
[----:B------:R2:W-:Y:S04]  /*2010*/  STL [R1+0x13c], R170 ;  /* 0x00013caa01007387 */ /* 0x0005e80000100800 */
[----:B------:R3:W-:Y:S01]  /*2020*/  STL [R1+0x168], R167 ;  /* 0x000168a701007387 */ /* 0x0007e20000100800 */
[----:B0-----:R-:W-:Y:S01]  /*2030*/  IADD3 R169, P6, R153, R174, RZ ;  /* 0x000000ae99a97210 */ /* 0x001fe20007fde0ff */
[----:B--2---:R-:W-:-:S04]  /*2040*/  IMAD.X R170, R207, 0x1, R186, P5 ;  /* 0x00000001cfaa7824 */ /* 0x004fc800028e06ba */
[----:B------:R0:W-:Y:S01]  /*2050*/  STL [R1+0x134], R169 ;  /* 0x000134a901007387 */ /* 0x0001e20000100800 */
[----:B---3--:R-:W-:-:S03]  /*2060*/  IADD3 R167, P5, R152, R175, RZ ;  /* 0x000000af98a77210 */ /* 0x008fc60007fbe0ff */
        /* <DEDUP_REMOVED lines=42> */
[----:B------:R-:W-:Y:S04]  /*2310*/  STL [R1+0xdc], R170 ;  /* 0x0000dcaa01007387 */ /* 0x000fe80000100800 */
[----:B------:R2:W-:Y:S01]  /*2320*/  STL [R1+0x108], R167 ;  /* 0x000108a701007387 */ /* 0x0005e20000100800 */
[----:B0-----:R-:W-:Y:S01]  /*2330*/  IADD3 R169, P4, R153, R165, RZ ;  /* 0x000000a599a97210 */ /* 0x001fe20007f9e0ff */
[----:B------:R-:W-:-:S04]  /*2340*/  IMAD.X R165, R207, 0x1, R198, P3 ;  /* 0x00000001cfa57824 */ /* 0x000fc800018e06c6 */
[----:B------:R0:W-:Y:S01]  /*2350*/  STL [R1+0xd4], R169 ;  /* 0x0000d4a901007387 */ /* 0x0001e20000100800 */
[----:B--2---:R-:W-:-:S03]  /*2360*/  IADD3 R167, P3, R152, R163, RZ ;  /* 0x000000a398a77210 */ /* 0x004fc60007f7e0ff */
[----:B------:R2:W-:Y:S04]  /*2370*/  STL [R1+0x100], R165 ;  /* 0x000100a501007387 */ /* 0x0005e80000100800 */
[----:B------:R3:W-:Y:S01]  /*2380*/  STL [R1+0xcc], R167 ;  /* 0x0000cca701007387 */ /* 0x0007e20000100800 */
[----:B0-----:R-:W-:Y:S01]  /*2390*/  IMAD.X R169, R209, 0x1, R168, P6 ;  /* 0x00000001d1a97824 */ /* 0x001fe200030e06a8 */
[----:B--2---:R-:W-:-:S04]  /*23a0*/  IADD3 R165, P6, R153, R163, RZ ;  /* 0x000000a399a57210 */ /* 0x004fc80007fde0ff */
[----:B------:R-:W-:Y:S01]  /*23b0*/  STL [R1+0xf8], R169 ;  /* 0x0000f8a901007387 */ /* 0x000fe20000100800 */
[----:B---3--:R-:W-:Y:S01]  /*23c0*/  IMAD.X R167, R207, 0x1, R168, P5 ;  /* 0x00000001cfa77824 */ /* 0x008fe200028e06a8 */
[-C--:B------:R-:W-:Y:S02]  /*23d0*/  IADD3 R163, P5, R152, R161.reuse, RZ ;  /* 0x000000a198a37210 */ /* 0x080fe40007fbe0ff */
[----:B------:R0:W-:Y:S04]  /*23e0*/  STL [R1+0xc4], R165 ;  /* 0x0000c4a501007387 */ /* 0x0001e80000100800 */
[----:B------:R-:W-:Y:S04]  /*23f0*/  STL [R1+0xf0], R167 ;  /* 0x0000f0a701007387 */ /* 0x000fe80000100800 */
[----:B------:R2:W-:Y:S01]  /*2400*/  STL [R1+0xbc], R163 ;  /* 0x0000bca301007387 */ /* 0x0005e20000100800 */
[----:B0-----:R-:W-:Y:S01]  /*2410*/  IMAD.X R165, R209, 0x1, R166, P2 ;  /* 0x00000001d1a57824 */ /* 0x001fe200010e06a6 */
[----:B------:R-:W-:-:S04]  /*2420*/  IADD3 R161, P2, R153, R161, RZ ;  /* 0x000000a199a17210 */ /* 0x000fc80007f5e0ff */
[----:B------:R0:W-:Y:S01]  /*2430*/  STL [R1+0xe8], R165 ;  /* 0x0000e8a501007387 */ /* 0x0001e20000100800 */
[----:B--2---:R-:W-:-:S03]  /*2440*/  IMAD.X R163, R207, 0x1, R166, P1 ;  /* 0x00000001cfa37824 */ /* 0x004fc600008e06a6 */
[----:B------:R2:W-:Y:S04]  /*2450*/  STL [R1+0xb4], R161 ;  /* 0x0000b4a101007387 */ /* 0x0005e80000100800 */
[----:B------:R3:W-:Y:S01]  /*2460*/  STL [R1+0xe0], R163 ;  /* 0x0000e0a301007387 */ /* 0x0007e20000100800 */
[----:B0-----:R-:W-:Y:S01]  /*2470*/  IADD3 R165, P1, R152, R159, RZ ;  /* 0x0000009f98a57210 */ /* 0x001fe20007f3e0ff */
[----:B--2---:R-:W-:-:S04]  /*2480*/  IMAD.X R161, R209, 0x1, R164, P0 ;  /* 0x00000001d1a17824 */ /* 0x004fc800000e06a4 */
[----:B------:R-:W-:Y:S01]  /*2490*/  STL [R1+0xac], R165 ;  /* 0x0000aca501007387 */ /* 0x000fe20000100800 */
[----:B---3--:R-:W-:Y:S01]  /*24a0*/  IADD3 R163, P0, R153, R159, RZ ;  /* 0x0000009f99a37210 */ /* 0x008fe20007f1e0ff */
[----:B------:R-:W-:Y:S02]  /*24b0*/  IMAD.X R159, R207, 0x1, R164, P4 ;  /* 0x00000001cf9f7824 */ /* 0x000fe400020e06a4 */
[----:B------:R0:W-:Y:S04]  /*24c0*/  STL [R1+0xd8], R161 ;  /* 0x0000d8a101007387 */ /* 0x0001e80000100800 */
[----:B------:R2:W-:Y:S04]  /*24d0*/  STL [R1+0xa4], R163 ;  /* 0x0000a4a301007387 */ /* 0x0005e80000100800 */
[----:B------:R3:W-:Y:S01]  /*24e0*/  STL [R1+0xd0], R159 ;  /* 0x0000d09f01007387 */ /* 0x0007e20000100800 */
[----:B0-----:R-:W-:Y:S01]  /*24f0*/  IADD3 R161, P4, R152, R157, RZ ;  /* 0x0000009d98a17210 */ /* 0x001fe20007f9e0ff */
[----:B--2---:R-:W-:-:S04]  /*2500*/  IMAD.X R163, R209, 0x1, R162, P3 ;  /* 0x00000001d1a37824 */ /* 0x004fc800018e06a2 */
[----:B------:R0:W-:Y:S01]  /*2510*/  STL [R1+0x9c], R161 ;  /* 0x00009ca101007387 */ /* 0x0001e20000100800 */
[----:B---3--:R-:W-:-:S03]  /*2520*/  IADD3 R159, P3, R153, R157, RZ ;  /* 0x0000009d999f7210 */ /* 0x008fc60007f7e0ff */
[----:B------:R-:W-:Y:S04]  /*2530*/  STL [R1+0xc8], R163 ;  /* 0x0000c8a301007387 */ /* 0x000fe80000100800 */
[----:B------:R2:W-:Y:S01]  /*2540*/  STL [R1+0x94], R159 ;  /* 0x0000949f01007387 */ /* 0x0005e20000100800 */
[----:B0-----:R-:W-:Y:S01]  /*2550*/  IMAD.X R161, R207, 0x1, R162, P6 ;  /* 0x00000001cfa17824 */ /* 0x001fe200030e06a2 */
[----:B------:R-:W-:-:S04]  /*2560*/  IADD3 R157, P6, R152, R155, RZ ;  /* 0x0000009b989d7210 */ /* 0x000fc80007fde0ff */
[----:B------:R-:W-:Y:S01]  /*2570*/  STL [R1+0xc0], R161 ;  /* 0x0000c0a101007387 */ /* 0x000fe20000100800 */
[--C-:B--2---:R-:W-:Y:S01]  /*2580*/  IMAD.X R159, R209, 0x1, R160.reuse, P5 ;  /* 0x00000001d19f7824 */ /* 0x104fe200028e06a0 */
[----:B------:R-:W-:Y:S02]  /*2590*/  IADD3 R155, P5, R153, R155, RZ ;  /* 0x0000009b999b7210 */ /* 0x000fe40007fbe0ff */
[----:B------:R0:W-:Y:S04]  /*25a0*/  STL [R1+0x8c], R157 ;  /* 0x00008c9d01007387 */ /* 0x0001e80000100800 */
[----:B------:R2:W-:Y:S04]  /*25b0*/  STL [R1+0xb8], R159 ;  /* 0x0000b89f01007387 */ /* 0x0005e80000100800 */
[----:B------:R3:W-:Y:S01]  /*25c0*/  STL [R1+0x84], R155 ;  /* 0x0000849b01007387 */ /* 0x0007e20000100800 */
[----:B0-----:R-:W-:Y:S01]  /*25d0*/  IMAD.X R157, R207, 0x1, R160, P2 ;  /* 0x00000001cf9d7824 */ /* 0x001fe200010e06a0 */
[----:B--2---:R-:W-:-:S04]  /*25e0*/  IADD3 R159, P2, R152, R55, RZ ;  /* 0x00000037989f7210 */ /* 0x004fc80007f5e0ff */
[----:B------:R0:W-:Y:S01]  /*25f0*/  STL [R1+0xb0], R157 ;  /* 0x0000b09d01007387 */ /* 0x0001e20000100800 */
[----:B---3--:R-:W-:-:S03]  /*2600*/  IMAD.X R155, R209, 0x1, R158, P1 ;  /* 0x00000001d19b7824 */ /* 0x008fc600008e069e */
[----:B------:R-:W-:Y:S01]  /*2610*/  STL [R1+0x7c], R159 ;  /* 0x00007c9f01007387 */ /* 0x000fe20000100800 */
[----:B------:R-:W-:-:S03]  /*2620*/  IMAD.X R158, R207, 0x1, R158, P0 ;  /* 0x00000001cf9e7824 */ /* 0x000fc600000e069e */
[----:B------:R2:W-:Y:S01]  /*2630*/  STL [R1+0xa8], R155 ;  /* 0x0000a89b01007387 */ /* 0x0005e20000100800 */
[----:B0-----:R-:W-:-:S05]  /*2640*/  IADD3 R157, P1, R153, R55, RZ ;  /* 0x00000037999d7210 */ /* 0x001fca0007f3e0ff */
[----:B------:R0:W-:Y:S01]  /*2650*/  STL [R1+0x74], R157 ;  /* 0x0000749d01007387 */ /* 0x0001e20000100800 */
[----:B--2---:R-:W-:-:S03]  /*2660*/  IADD3 R155, P0, R152, R53, RZ ;  /* 0x00000035989b7210 */ /* 0x004fc60007f1e0ff */
        /* <DEDUP_REMOVED lines=15> */
[----:B------:R-:W-:Y:S02]  /*2760*/  CS2R R54, SRZ ;  /* 0x0000000000367805 */ /* 0x000fe4000001ff00 */
[----:B--2---:R-:W-:Y:S02]  /*2770*/  IADD3 R156, P5, R152, R49, RZ ;  /* 0x00000031989c7210 */ /* 0x004fe40007fbe0ff */
[----:B------:R0:W-:Y:S01]  /*2780*/  STL [R1+0x80], R157 ;  /* 0x0000809d01007387 */ /* 0x0001e20000100800 */
[----:B---3--:R-:W-:-:S03]  /*2790*/  IMAD.X R155, R209, 0x1, R52, P2 ;  /* 0x00000001d19b7824 */ /* 0x008fc600010e0634 */
[----:B------:R2:W-:Y:S04]  /*27a0*/  STL [R1+0x4c], R156 ;  /* 0x00004c9c01007387 */ /* 0x0005e80000100800 */
[----:B------:R3:W-:Y:S01]  /*27b0*/  STL [R1+0x78], R155 ;  /* 0x0000789b01007387 */ /* 0x0007e20000100800 */
[----:B0-----:R-:W-:Y:S01]  /*27c0*/  IADD3 R157, P2, R153, R49, RZ ;  /* 0x00000031999d7210 */ /* 0x001fe20007f5e0ff */
[----:B--2---:R-:W-:-:S04]  /*27d0*/  IMAD.X R156, R207, 0x1, R52, P1 ;  /* 0x00000001cf9c7824 */ /* 0x004fc800008e0634 */
[----:B------:R0:W-:Y:S01]  /*27e0*/  STL [R1+0x44], R157 ;  /* 0x0000449d01007387 */ /* 0x0001e20000100800 */
[----:B------:R-:W-:Y:S02]  /*27f0*/  CS2R R52, SRZ ;  /* 0x0000000000347805 */ /* 0x000fe4000001ff00 */
[-C--:B---3--:R-:W-:Y:S01]  /*2800*/  IADD3 R155, P1, R152, R47.reuse, RZ ;  /* 0x0000002f989b7210 */ /* 0x088fe20007f3e0ff */
[----:B------:R2:W-:Y:S04]  /*2810*/  STL [R1+0x70], R156 ;  /* 0x0000709c01007387 */ /* 0x0005e80000100800 */
[----:B------:R3:W-:Y:S01]  /*2820*/  STL [R1+0x3c], R155 ;  /* 0x00003c9b01007387 */ /* 0x0007e20000100800 */
[----:B0-----:R-:W-:Y:S01]  /*2830*/  IMAD.X R157, R209, 0x1, R50, P0 ;  /* 0x00000001d19d7824 */ /* 0x001fe200000e0632 */
[----:B--2---:R-:W-:-:S04]  /*2840*/  IADD3 R156, P0, R153, R47, RZ ;  /* 0x0000002f999c7210 */ /* 0x004fc80007f1e0ff */
[----:B------:R0:W-:Y:S01]  /*2850*/  STL [R1+0x68], R157 ;  /* 0x0000689d01007387 */ /* 0x0001e20000100800 */
[----:B---3--:R-:W-:-:S03]  /*2860*/  IMAD.X R155, R207, 0x1, R50, P4 ;  /* 0x00000001cf9b7824 */ /* 0x008fc600020e0632 */
[----:B------:R2:W-:Y:S01]  /*2870*/  STL [R1+0x34], R156 ;  /* 0x0000349c01007387 */ /* 0x0005e20000100800 */
[----:B------:R-:W-:-:S03]  /*2880*/  CS2R R50, SRZ ;  /* 0x0000000000327805 */ /* 0x000fc6000001ff00 */
        /* <DEDUP_REMOVED lines=23> */
[----:B------:R-:W-:Y:S01]  /*2a00*/  STL [R1+0x38], R157 ;  /* 0x0000389d01007387 */ /* 0x000fe20000100800 */
[----:B------:R-:W-:Y:S01]  /*2a10*/  CS2R R42, SRZ ;  /* 0x00000000002a7805 */ /* 0x000fe2000001ff00 */
[----:B---3--:R-:W-:Y:S02]  /*2a20*/  IMAD.X R155, R207, 0x1, R41, P0 ;  /* 0x00000001cf9b7824 */ /* 0x008fe400000e0629 */
[----:B------:R0:W-:Y:S01]  /*2a30*/  STL [R1+0x4], R156 ;  /* 0x0000049c01007387 */ /* 0x0001e20000100800 */
[----:B------:R-:W-:-:S03]  /*2a40*/  IADD3 R252, P0, R152, R250, RZ ;  /* 0x000000fa98fc7210 */ /* 0x000fc60007f1e0ff */
[----:B------:R2:W-:Y:S02]  /*2a50*/  STL [R1+0x30], R155 ;  /* 0x0000309b01007387 */ /* 0x0005e40000100800 */
[C-C-:B------:R-:W-:Y:S02]  /*2a60*/  IMAD.X R251, R209.reuse, 0x1, R249.reuse, P0 ;  /* 0x00000001d1fb7824 */ /* 0x140fe400000e06f9 */
[--C-:B0-----:R-:W-:Y:S01]  /*2a70*/  IMAD.X R156, R209, 0x1, R40.reuse, P4 ;  /* 0x00000001d19c7824 */ /* 0x101fe200020e0628 */
[----:B------:R-:W-:Y:S01]  /*2a80*/  IADD3 R250, P4, R153, R250, RZ ;  /* 0x000000fa99fa7210 */ /* 0x000fe20007f9e0ff */
[C---:B--2---:R-:W-:Y:S01]  /*2a90*/  IMAD.X R155, R207.reuse, 0x1, R40, P3 ;  /* 0x00000001cf9b7824 */ /* 0x044fe200018e0628 */
[C---:B------:R-:W-:Y:S02]  /*2aa0*/  IADD3 R248, P3, R152.reuse, R246, RZ ;  /* 0x000000f698f87210 */ /* 0x040fe40007f7e0ff */
[----:B------:R0:W-:Y:S01]  /*2ab0*/  STL [R1+0x28], R156 ;  /* 0x0000289c01007387 */ /* 0x0001e20000100800 */
[----:B------:R-:W-:Y:S01]  /*2ac0*/  IMAD.X R249, R207, 0x1, R249, P4 ;  /* 0x00000001cff97824 */ /* 0x000fe200020e06f9 */
[----:B------:R-:W-:-:S02]  /*2ad0*/  IADD3 R235, P4, R152, R217, RZ ;  /* 0x000000d998eb7210 */ /* 0x000fc40007f9e0ff */
[----:B------:R-:W-:Y:S01]  /*2ae0*/  CS2R R40, SRZ ;  /* 0x0000000000287805 */ /* 0x000fe2000001ff00 */
[----:B------:R2:W-:Y:S01]  /*2af0*/  STL [R1+0x20], R155 ;  /* 0x0000209b01007387 */ /* 0x0005e20000100800 */
[----:B------:R-:W-:Y:S01]  /*2b00*/  IMAD.X R247, R209, 0x1, R245, P3 ;  /* 0x00000001d1f77824 */ /* 0x000fe200018e06f5 */
[----:B------:R-:W-:Y:S01]  /*2b10*/  IADD3 R217, P3, R153, R217, RZ ;  /* 0x000000d999d97210 */ /* 0x000fe20007f7e0ff */
[C-C-:B------:R-:W-:Y:S02]  /*2b20*/  IMAD.X R219, R209.reuse, 0x1, R44.reuse, P4 ;  /* 0x00000001d1db7824 */ /* 0x140fe400020e062c */
[--C-:B0-----:R-:W-:Y:S01]  /*2b30*/  IMAD.X R156, R209, 0x1, R23.reuse, P6 ;  /* 0x00000001d19c7824 */ /* 0x101fe200030e0617 */
[----:B------:R-:W-:Y:S01]  /*2b40*/  IADD3 R246, P6, R153, R246, RZ ;  /* 0x000000f699f67210 */ /* 0x000fe20007fde0ff */
[C---:B------:R-:W-:Y:S01]  /*2b50*/  IMAD.X R215, R207.reuse, 0x1, R44, P3 ;  /* 0x00000001cfd77824 */ /* 0x040fe200018e062c */
[----:B------:R-:W-:Y:S01]  /*2b60*/  CS2R R44, SRZ ;  /* 0x00000000002c7805 */ /* 0x000fe2000001ff00 */
[----:B--2---:R-:W-:Y:S01]  /*2b70*/  IMAD.X R155, R207, 0x1, R23, P5 ;  /* 0x00000001cf9b7824 */ /* 0x004fe200028e0617 */
[CC--:B------:R-:W-:Y:S01]  /*2b80*/  IADD3 R244, P5, R152.reuse, R242.reuse, RZ ;  /* 0x000000f298f47210 */ /* 0x0c0fe20007fbe0ff */
[--C-:B------:R-:W-:Y:S01]  /*2b90*/  IMAD.X R23, R209, 0x1, R15.reuse, P2 ;  /* 0x00000001d1177824 */ /* 0x100fe200010e060f */
[----:B------:R-:W-:Y:S01]  /*2ba0*/  IADD3 R242, P2, R153, R242, RZ ;  /* 0x000000f299f27210 */ /* 0x000fe20007f5e0ff */
[----:B------:R-:W-:Y:S01]  /*2bb0*/  IMAD.X R15, R207, 0x1, R15, P1 ;  /* 0x00000001cf0f7824 */ /* 0x000fe200008e060f */
[-C--:B------:R-:W-:Y:S01]  /*2bc0*/  IADD3 R240, P1, R152, R238.reuse, RZ ;  /* 0x000000ee98f07210 */ /* 0x080fe20007f3e0ff */
[----:B------:R0:W-:Y:S01]  /*2bd0*/  STL [R1+0x18], R156 ;  /* 0x0000189c01007387 */ /* 0x0001e20000100800 */
[----:B------:R-:W-:Y:S01]  /*2be0*/  IADD3 R238, P0, R153, R238, RZ ;  /* 0x000000ee99ee7210 */ /* 0x000fe20007f1e0ff */
[----:B------:R-:W-:-:S02]  /*2bf0*/  IMAD.X R243, R209, 0x1, R241, P5 ;  /* 0x00000001d1f37824 */ /* 0x000fc400028e06f1 */
[----:B------:R2:W-:Y:S01]  /*2c00*/  STL [R1+0x10], R155 ;  /* 0x0000109b01007387 */ /* 0x0005e20000100800 */
[----:B------:R-:W-:Y:S02]  /*2c10*/  IMAD.X R239, R209, 0x1, R237, P1 ;  /* 0x00000001d1ef7824 */ /* 0x000fe400008e06ed */
[C---:B------:R-:W-:Y:S01]  /*2c20*/  IMAD.X R245, R207.reuse, 0x1, R245, P6 ;  /* 0x00000001cff57824 */ /* 0x040fe200030e06f5 */
[----:B------:R3:W-:Y:S01]  /*2c30*/  STL [R1+0x8], R23 ;  /* 0x0000081701007387 */ /* 0x0007e20000100800 */
[C---:B------:R-:W-:Y:S01]  /*2c40*/  IMAD.X R241, R207.reuse, 0x1, R241, P2 ;  /* 0x00000001cff17824 */ /* 0x040fe200010e06f1 */
[----:B0-----:R-:W-:Y:S01]  /*2c50*/  SHF.R.S32.HI R156, RZ, 0x1f, R211 ;  /* 0x0000001fff9c7819 */ /* 0x001fe200000114d3 */
[----:B------:R-:W-:Y:S01]  /*2c60*/  IMAD.X R237, R207, 0x1, R237, P0 ;  /* 0x00000001cfed7824 */ /* 0x000fe200000e06ed */
[----:B------:R0:W-:Y:S01]  /*2c70*/  STL [R1], R15 ;  /* 0x0000000f01007387 */ /* 0x0001e20000100800 */
[----:B--2---:R-:W-:Y:S01]  /*2c80*/  LOP3.LUT R155, R210, 0x10, RZ, 0x3c, !PT ;  /* 0x00000010d29b7812 */ /* 0x004fe200078e3cff */
[----:B---3--:R-:W-:-:S02]  /*2c90*/  IMAD.U32 R23, RZ, RZ, UR10 ;  /* 0x0000000aff177e24 */ /* 0x008fc4000f8e00ff */
[----:B01----:R-:W-:-:S07]  /*2ca0*/  IMAD.U32 R15, RZ, RZ, UR11 ;  /* 0x0000000bff0f7e24 */ /* 0x003fce000f8e00ff */
.L_x_1:
[----:B------:R-:W2:Y:S04]  /*2cb0*/  LDL R162, [R1+0x4] ;  /* 0x0000040001a27983 */ /* 0x000ea80000100800 */
[----:B------:R-:W3:Y:S01]  /*2cc0*/  LDL R172, [R1] ;  /* 0x0000000001ac7983 */ /* 0x000ee20000100800 */
[----:B------:R-:W-:Y:S02]  /*2cd0*/  ISETP.GT.AND P2, PT, R23, RZ, PT ;  /* 0x000000ff1700720c */ /* 0x000fe40003f44270 */
[----:B------:R-:W-:Y:S01]  /*2ce0*/  IADD3 R158, P1, R153, R15, RZ ;  /* 0x0000000f999e7210 */ /* 0x000fe20007f3e0ff */
[----:B------:R-:W4:Y:S01]  /*2cf0*/  LDL R188, [R1+0xc] ;  /* 0x00000c0001bc7983 */ /* 0x000f220000100800 */
[----:B------:R-:W-:-:S03]  /*2d00*/  PRMT R194, RZ, 0x7610, R194 ;  /* 0x00007610ffc27816 */ /* 0x000fc600000000c2 */
[----:B------:R-:W-:Y:S01]  /*2d10*/  IMAD.X R159, R207, 0x1, R21, P1 ;  /* 0x00000001cf9f7824 */ /* 0x000fe200008e0615 */
[----:B------:R-:W-:Y:S01]  /*2d20*/  IADD3 R156, P0, R152, R15, RZ ;  /* 0x0000000f989c7210 */ /* 0x000fe20007f1e0ff */
[----:B------:R-:W5:Y:S01]  /*2d30*/  LDL R165, [R1+0x8] ;  /* 0x0000080001a57983 */ /* 0x000f620000100800 */
[----:B------:R-:W-:-:S03]  /*2d40*/  ISETP.GT.AND P3, PT, R23, 0x1, PT ;  /* 0x000000011700780c */ /* 0x000fc60003f64270 */
[----:B------:R0:W5:Y:S01]  /*2d50*/  @P2 LDG.E.U8 R194, desc[UR14][R158.64] ;  /* 0x0000000e9ec22981 */ /* 0x000162000c1e1100 */
[----:B------:R-:W-:Y:S01]  /*2d60*/  PRMT R205, RZ, 0x7610, R205 ;  /* 0x00007610ffcd7816 */ /* 0x000fe200000000cd */
[----:B------:R-:W-:Y:S01]  /*2d70*/  IMAD.X R157, R209, 0x1, R21, P0 ;  /* 0x00000001d19d7824 */ /* 0x000fe200000e0615 */
[----:B------:R-:W-:Y:S01]  /*2d80*/  PRMT R187, RZ, 0x7610, R187 ;  /* 0x00007610ffbb7816 */ /* 0x000fe200000000bb */
[----:B------:R-:W5:Y:S04]  /*2d90*/  LDL R164, [R1+0x14] ;  /* 0x0000140001a47983 */ /* 0x000f680000100800 */
[----:B------:R1:W5:Y:S01]  /*2da0*/  @P2 LDG.E.U8 R205, desc[UR14][R156.64] ;  /* 0x0000000e9ccd2981 */ /* 0x000362000c1e1100 */
[----:B0-----:R-:W-:Y:S02]  /*2db0*/  IADD3 R158, P1, R15, R217, RZ ;  /* 0x000000d90f9e7210 */ /* 0x001fe40007f3e0ff */
[----:B------:R-:W-:Y:S01]  /*2dc0*/  ISETP.GT.AND P2, PT, R23, 0x2, PT ;  /* 0x000000021700780c */ /* 0x000fe20003f44270 */
[----:B------:R-:W5:Y:S02]  /*2dd0*/  LDL R174, [R1+0x1c] ;  /* 0x00001c0001ae7983 */ /* 0x000f640000100800 */
[----:B------:R-:W-:Y:S01]  /*2de0*/  IMAD.X R159, R21, 0x1, R215, P1 ;  /* 0x00000001159f7824 */ /* 0x000fe200008e06d7 */
[----:B------:R-:W-:Y:S01]  /*2df0*/  PRMT R204, RZ, 0x7610, R204 ;  /* 0x00007610ffcc7816 */ /* 0x000fe200000000cc */
[----:B------:R-:W5:Y:S01]  /*2e00*/  LDL R173, [R1+0x18] ;  /* 0x0000180001ad7983 */ /* 0x000f620000100800 */
[----:B-1----:R-:W-:-:S03]  /*2e10*/  IADD3 R156, P0, R15, R235, RZ ;  /* 0x000000eb0f9c7210 */ /* 0x002fc60007f1e0ff */
[----:B------:R0:W5:Y:S02]  /*2e20*/  @P3 LDG.E.U8 R187, desc[UR14][R158.64] ;  /* 0x0000000e9ebb3981 */ /* 0x000164000c1e1100 */
        /* <DEDUP_REMOVED lines=15> */
[----:B------:R-:W5:Y:S01]  /*2f20*/  @P2 LDG.E.U8 R202, desc[UR14][R156.64] ;  /* 0x0000000e9cca2981 */ /* 0x000f62000c1e1100 */
[----:B0-----:R-:W-:Y:S02]  /*2f30*/  IADD3 R158, P1, R15, R242, RZ ;  /* 0x000000f20f9e7210 */ /* 0x001fe40007f3e0ff */
[----:B------:R-:W-:Y:S01]  /*2f40*/  ISETP.GT.AND P2, PT, R23, 0x4, PT ;  /* 0x000000041700780c */ /* 0x000fe20003f44270 */
[----:B------:R-:W5:Y:S02]  /*2f50*/  LDL R193, [R1+0x9c] ;  /* 0x00009c0001c17983 */ /* 0x000f640000100800 */
[----:B------:R-:W-:Y:S01]  /*2f60*/  IMAD.X R159, R21, 0x1, R241, P1 ;  /* 0x00000001159f7824 */ /* 0x000fe200008e06f1 */
[----:B------:R-:W-:Y:S01]  /*2f70*/  PRMT R160, RZ, 0x7610, R160 ;  /* 0x00007610ffa07816 */ /* 0x000fe200000000a0 */
[----:B------:R-:W5:Y:S04]  /*2f80*/  LDL R190, [R1+0x98] ;  /* 0x0000980001be7983 */ /* 0x000f680000100800 */
[----:B------:R0:W5:Y:S02]  /*2f90*/  @P3 LDG.E.U8 R201, desc[UR14][R158.64] ;  /* 0x0000000e9ec93981 */ /* 0x000164000c1e1100 */
[----:B0-----:R-:W-:-:S05]  /*2fa0*/  IADD3 R158, P1, R15, R246, RZ ;  /* 0x000000f60f9e7210 */ /* 0x001fca0007f3e0ff */
[----:B------:R-:W-:-:S05]  /*2fb0*/  IMAD.X R159, R21, 0x1, R245, P1 ;  /* 0x00000001159f7824 */ /* 0x000fca00008e06f5 */
[----:B------:R0:W5:Y:S02]  /*2fc0*/  @P2 LDG.E.U8 R160, desc[UR14][R158.64] ;  /* 0x0000000e9ea02981 */ /* 0x000164000c1e1100 */
[----:B0-----:R-:W-:-:S05]  /*2fd0*/  IADD3 R158, P1, R15, R250, RZ ;  /* 0x000000fa0f9e7210 */ /* 0x001fca0007f3e0ff */
[----:B------:R-:W-:Y:S01]  /*2fe0*/  IMAD.X R159, R21, 0x1, R249, P1 ;  /* 0x00000001159f7824 */ /* 0x000fe200008e06f9 */
[----:B--2---:R-:W-:-:S05]  /*2ff0*/  IADD3 R162, P1, R15, R162, RZ ;  /* 0x000000a20fa27210 */ /* 0x004fca0007f3e0ff */
[----:B---3--:R-:W-:Y:S02]  /*3000*/  IMAD.X R163, R21, 0x1, R172, P1 ;  /* 0x0000000115a37824 */ /* 0x008fe400008e06ac */
[----:B------:R-:W2:Y:S01]  /*3010*/  LDL R172, [R1+0x2c] ;  /* 0x00002c0001ac7983 */ /* 0x000ea20000100800 */
[----:B------:R-:W-:Y:S02]  /*3020*/  IADD3 R156, P0, R15, R244, RZ ;  /* 0x000000f40f9c7210 */ /* 0x000fe40007f1e0ff */
[----:B------:R-:W-:-:S03]  /*3030*/  PRMT R199, RZ, 0x7610, R199 ;  /* 0x00007610ffc77816 */ /* 0x000fc600000000c7 */
[----:B------:R-:W-:-:S05]  /*3040*/  IMAD.X R157, R21, 0x1, R243, P0 ;  /* 0x00000001159d7824 */ /* 0x000fca00000e06f3 */
[----:B------:R0:W3:Y:S01]  /*3050*/  @P3 LDG.E.U8 R199, desc[UR14][R156.64] ;  /* 0x0000000e9cc73981 */ /* 0x0000e2000c1e1100 */
[----:B------:R-:W-:Y:S02]  /*3060*/  PRMT R170, RZ, 0x7610, R170 ;  /* 0x00007610ffaa7816 */ /* 0x000fe400000000aa */
[----:B------:R-:W-:Y:S02]  /*3070*/  ISETP.GT.AND P3, PT, R23, 0x5, PT ;  /* 0x000000051700780c */ /* 0x000fe40003f64270 */
[----:B0-----:R-:W-:-:S05]  /*3080*/  IADD3 R156, P0, R15, R248, RZ ;  /* 0x000000f80f9c7210 */ /* 0x001fca0007f1e0ff */
[----:B------:R-:W-:Y:S01]  /*3090*/  IMAD.X R157, R21, 0x1, R247, P0 ;  /* 0x00000001159d7824 */ /* 0x000fe200000e06f7 */
[----:B------:R-:W-:-:S04]  /*30a0*/  PRMT R186, RZ, 0x7610, R186 ;  /* 0x00007610ffba7816 */ /* 0x000fc800000000ba */
[----:B------:R0:W3:Y:S01]  /*30b0*/  @P2 LDG.E.U8 R170, desc[UR14][R156.64] ;  /* 0x0000000e9caa2981 */ /* 0x0000e2000c1e1100 */
[----:B------:R-:W-:Y:S02]  /*30c0*/  ISETP.GT.AND P2, PT, R23, 0x6, PT ;  /* 0x000000061700780c */ /* 0x000fe40003f44270 */
[----:B------:R-:W-:Y:S01]  /*30d0*/  PRMT R185, RZ, 0x7610, R185 ;  /* 0x00007610ffb97816 */ /* 0x000fe200000000b9 */
[----:B------:R4:W3:Y:S01]  /*30e0*/  @P3 LDG.E.U8 R186, desc[UR14][R158.64] ;  /* 0x0000000e9eba3981 */ /* 0x0008e2000c1e1100 */
[----:B0-----:R-:W-:Y:S02]  /*30f0*/  IADD3 R156, P0, R15, R252, RZ ;  /* 0x000000fc0f9c7210 */ /* 0x001fe40007f1e0ff */
[----:B------:R-:W-:-:S03]  /*3100*/  PRMT R169, RZ, 0x7610, R169 ;  /* 0x00007610ffa97816 */ /* 0x000fc600000000a9 */
[----:B------:R-:W-:Y:S01]  /*3110*/  IMAD.X R157, R21, 0x1, R251, P0 ;  /* 0x00000001159d7824 */ /* 0x000fe200000e06fb */
[----:B----4-:R-:W-:Y:S02]  /*3120*/  IADD3 R158, P0, R15, R188, RZ ;  /* 0x000000bc0f9e7210 */ /* 0x010fe40007f1e0ff */
[----:B------:R-:W4:Y:S04]  /*3130*/  LDL R188, [R1+0x24] ;  /* 0x0000240001bc7983 */ /* 0x000f280000100800 */
[----:B------:R0:W3:Y:S01]  /*3140*/  @P3 LDG.E.U8 R185, desc[UR14][R156.64] ;  /* 0x0000000e9cb93981 */ /* 0x0000e2000c1e1100 */
[----:B-----5:R-:W-:-:S03]  /*3150*/  IMAD.X R159, R21, 0x1, R165, P0 ;  /* 0x00000001159f7824 */ /* 0x020fc600000e06a5 */
[----:B------:R1:W5:Y:S01]  /*3160*/  @P2 LDG.E.U8 R169, desc[UR14][R162.64] ;  /* 0x0000000ea2a92981 */ /* 0x000362000c1e1100 */
[----:B------:R-:W-:-:S03]  /*3170*/  ISETP.GT.AND P3, PT, R23, 0x7, PT ;  /* 0x000000071700780c */ /* 0x000fc60003f64270 */
[----:B------:R-:W3:Y:S01]  /*3180*/  LDL R165, [R1+0x20] ;  /* 0x0000200001a57983 */ /* 0x000ee20000100800 */
[----:B0-----:R-:W-:Y:S02]  /*3190*/  PRMT R156, RZ, 0x7610, R156 ;  /* 0x00007610ff9c7816 */ /* 0x001fe4000000009c */
[----:B-1----:R-:W-:Y:S02]  /*31a0*/  IADD3 R162, P1, R15, R164, RZ ;  /* 0x000000a40fa27210 */ /* 0x002fe40007f3e0ff */
[----:B------:R-:W5:Y:S04]  /*31b0*/  LDL R164, [R1+0x28] ;  /* 0x0000280001a47983 */ /* 0x000f680000100800 */
[----:B------:R0:W5:Y:S01]  /*31c0*/  @P2 LDG.E.U8 R156, desc[UR14][R158.64] ;  /* 0x0000000e9e9c2981 */ /* 0x000162000c1e1100 */
[----:B------:R-:W-:Y:S01]  /*31d0*/  PRMT R183, RZ, 0x7610, R183 ;  /* 0x00007610ffb77816 */ /* 0x000fe200000000b7 */
[----:B------:R-:W-:-:S02]  /*31e0*/  IMAD.X R163, R21, 0x1, R175, P1 ;  /* 0x0000000115a37824 */ /* 0x000fc400008e06af */
[----:B------:R-:W5:Y:S01]  /*31f0*/  LDL R175, [R1+0x3c] ;  /* 0x00003c0001af7983 */ /* 0x000f620000100800 */
[----:B0-----:R-:W-:-:S03]  /*3200*/  IADD3 R158, P0, R15, R174, RZ ;  /* 0x000000ae0f9e7210 */ /* 0x001fc60007f1e0ff */
[----:B------:R-:W5:Y:S02]  /*3210*/  LDL R174, [R1+0x34] ;  /* 0x0000340001ae7983 */ /* 0x000f640000100800 */
[----:B------:R-:W-:Y:S02]  /*3220*/  IMAD.X R159, R21, 0x1, R173, P0 ;  /* 0x00000001159f7824 */ /* 0x000fe400000e06ad */
[----:B------:R-:W5:Y:S04]  /*3230*/  LDL R173, [R1+0x30] ;  /* 0x0000300001ad7983 */ /* 0x000f680000100800 */
[----:B------:R2:W5:Y:S02]  /*3240*/  @P3 LDG.E.U8 R183, desc[UR14][R158.64] ;  /* 0x0000000e9eb73981 */ /* 0x000564000c1e1100 */
[----:B--2---:R-:W-:-:S02]  /*3250*/  IADD3 R158, P0, R15, R172, RZ ;  /* 0x000000ac0f9e7210 */ /* 0x004fc40007f1e0ff */
[----:B------:R-:W2:Y:S01]  /*3260*/  LDL R172, [R1+0x38] ;  /* 0x0000380001ac7983 */ /* 0x000ea20000100800 */
[----:B------:R-:W-:Y:S02]  /*3270*/  PRMT R184, RZ, 0x7610, R184 ;  /* 0x00007610ffb87816 */ /* 0x000fe400000000b8 */
[----:B------:R-:W-:-:S04]  /*3280*/  ISETP.GT.AND P2, PT, R23, 0x8, PT ;  /* 0x000000081700780c */ /* 0x000fc80003f44270 */
[----:B------:R4:W2:Y:S01]  /*3290*/  @P3 LDG.E.U8 R184, desc[UR14][R162.64] ;  /* 0x0000000ea2b83981 */ /* 0x0008a2000c1e1100 */
[----:B------:R-:W-:Y:S02]  /*32a0*/  PRMT R161, RZ, 0x7610, R161 ;  /* 0x00007610ffa17816 */ /* 0x000fe400000000a1 */
[----:B------:R-:W-:Y:S02]  /*32b0*/  PRMT R168, RZ, 0x7610, R168 ;  /* 0x00007610ffa87816 */ /* 0x000fe400000000a8 */
[----:B----4-:R-:W-:Y:S02]  /*32c0*/  IADD3 R162, P1, R15, R188, RZ ;  /* 0x000000bc0fa27210 */ /* 0x010fe40007f3e0ff */
[----:B------:R-:W4:Y:S03]  /*32d0*/  LDL R188, [R1+0x40] ;  /* 0x0000400001bc7983 */ /* 0x000f260000100800 */
[----:B---3--:R-:W-:-:S02]  /*32e0*/  IMAD.X R163, R21, 0x1, R165, P1 ;  /* 0x0000000115a37824 */ /* 0x008fc400008e06a5 */
[----:B------:R-:W3:Y:S04]  /*32f0*/  LDL R165, [R1+0x44] ;  /* 0x0000440001a57983 */ /* 0x000ee80000100800 */
[----:B------:R0:W4:Y:S01]  /*3300*/  @P2 LDG.E.U8 R161, desc[UR14][R162.64] ;  /* 0x0000000ea2a12981 */ /* 0x000122000c1e1100 */
[----:B-----5:R-:W-:-:S03]  /*3310*/  IMAD.X R159, R21, 0x1, R164, P0 ;  /* 0x00000001159f7824 */ /* 0x020fc600000e06a4 */
[----:B------:R-:W5:Y:S04]  /*3320*/  LDL R164, [R1+0x4c] ;  /* 0x00004c0001a47983 */ /* 0x000f680000100800 */
[----:B------:R1:W4:Y:S01]  /*3330*/  @P2 LDG.E.U8 R168, desc[UR14][R158.64] ;  /* 0x0000000e9ea82981 */ /* 0x000322000c1e1100 */
[----:B0-----:R-:W-:-:S03]  /*3340*/  IADD3 R162, P1, R15, R174, RZ ;  /* 0x000000ae0fa27210 */ /* 0x001fc60007f3e0ff */
[----:B------:R-:W4:Y:S01]  /*3350*/  LDL R174, [R1+0x48] ;  /* 0x0000480001ae7983 */ /* 0x000f220000100800 */
[----:B-1----:R-:W-:Y:S01]  /*3360*/  IADD3 R158, P0, R15, R175, RZ ;  /* 0x000000af0f9e7210 */ /* 0x002fe20007f1e0ff */
[C---:B------:R-:W-:Y:S02]  /*3370*/  IMAD.X R163, R21.reuse, 0x1, R173, P1 ;  /* 0x0000000115a37824 */ /* 0x040fe400008e06ad */
[----:B------:R-:W4:Y:S04]  /*3380*/  LDL R175, [R1+0x54] ;  /* 0x0000540001af7983 */ /* 0x000f280000100800 */
[----:B------:R-:W4:Y:S01]  /*3390*/  LDL R173, [R1+0x5c] ;  /* 0x00005c0001ad7983 */ /* 0x000f220000100800 */
[----:B--2---:R-:W-:-:S03]  /*33a0*/  IMAD.X R159, R21, 0x1, R172, P0 ;  /* 0x00000001159f7824 */ /* 0x004fc600000e06ac */
[----:B------:R-:W2:Y:S01]  /*33b0*/  LDL R172, [R1+0x50] ;  /* 0x0000500001ac7983 */ /* 0x000ea20000100800 */
[C---:B------:R-:W-:Y:S02]  /*33c0*/  ISETP.GT.AND P3, PT, R23.reuse, 0x9, PT ;  /* 0x000000091700780c */ /* 0x040fe40003f64270 */
[----:B------:R-:W-:Y:S02]  /*33d0*/  PRMT R182, RZ, 0x7610, R182 ;  /* 0x00007610ffb67816 */ /* 0x000fe400000000b6 */
[----:B------:R-:W-:Y:S02]  /*33e0*/  PRMT R181, RZ, 0x7610, R181 ;  /* 0x00007610ffb57816 */ /* 0x000fe400000000b5 */
[----:B------:R-:W-:Y:S02]  /*33f0*/  ISETP.GT.AND P2, PT, R23, 0xa, PT ;  /* 0x0000000a1700780c */ /* 0x000fe40003f44270 */
[----:B------:R-:W-:-:S05]  /*3400*/  PRMT R167, RZ, 0x7610, R167 ;  /* 0x00007610ffa77816 */ /* 0x000fca00000000a7 */
[----:B------:R3:W2:Y:S04]  /*3410*/  @P3 LDG.E.U8 R182, desc[UR14][R162.64] ;  /* 0x0000000ea2b63981 */ /* 0x0006a8000c1e1100 */
[----:B------:R5:W2:Y:S01]  /*3420*/  @P3 LDG.E.U8 R181, desc[UR14][R158.64] ;  /* 0x0000000e9eb53981 */ /* 0x000aa2000c1e1100 */
[----:B------:R-:W-:Y:S02]  /*3430*/  PRMT R157, RZ, 0x7610, R157 ;  /* 0x00007610ff9d7816 */ /* 0x000fe4000000009d */
[C---:B---3--:R-:W-:Y:S02]  /*3440*/  IADD3 R162, P1, R15.reuse, R165, RZ ;  /* 0x000000a50fa27210 */ /* 0x048fe40007f3e0ff */
[----:B------:R-:W3:Y:S01]  /*3450*/  LDL R165, [R1+0x58] ;  /* 0x0000580001a57983 */ /* 0x000ee20000100800 */
[----:B-----5:R-:W-:-:S02]  /*3460*/  IADD3 R158, P0, R15, R164, RZ ;  /* 0x000000a40f9e7210 */ /* 0x020fc40007f1e0ff */
[C---:B----4-:R-:W-:Y:S01]  /*3470*/  IMAD.X R163, R21.reuse, 0x1, R188, P1 ;  /* 0x0000000115a37824 */ /* 0x050fe200008e06bc */
[----:B------:R-:W4:Y:S04]  /*3480*/  LDL R164, [R1+0x64] ;  /* 0x0000640001a47983 */ /* 0x000f280000100800 */
[----:B------:R0:W5:Y:S04]  /*3490*/  @P2 LDG.E.U8 R167, desc[UR14][R162.64] ;  /* 0x0000000ea2a72981 */ /* 0x000168000c1e1100 */
[----:B------:R-:W5:Y:S01]  /*34a0*/  LDL R188, [R1+0x7c] ;  /* 0x00007c0001bc7983 */ /* 0x000f620000100800 */
[----:B------:R-:W-:-:S03]  /*34b0*/  IMAD.X R159, R21, 0x1, R174, P0 ;  /* 0x00000001159f7824 */ /* 0x000fc600000e06ae */
[----:B------:R-:W5:Y:S01]  /*34c0*/  LDL R174, [R1+0x60] ;  /* 0x0000600001ae7983 */ /* 0x000f620000100800 */
[----:B0-----:R-:W-:-:S03]  /*34d0*/  IADD3 R162, P1, R15, R175, RZ ;  /* 0x000000af0fa27210 */ /* 0x001fc60007f3e0ff */
[----:B------:R0:W5:Y:S01]  /*34e0*/  @P2 LDG.E.U8 R157, desc[UR14][R158.64] ;  /* 0x0000000e9e9d2981 */ /* 0x000162000c1e1100 */
[----:B------:R-:W-:Y:S02]  /*34f0*/  ISETP.GT.AND P3, PT, R23, 0xb, PT ;  /* 0x0000000b1700780c */ /* 0x000fe40003f64270 */
[----:B------:R-:W-:Y:S01]  /*3500*/  PRMT R179, RZ, 0x7610, R179 ;  /* 0x00007610ffb37816 */ /* 0x000fe200000000b3 */
[----:B------:R-:W5:Y:S01]  /*3510*/  LDL R175, [R1+0x70] ;  /* 0x0000700001af7983 */ /* 0x000f620000100800 */
[----:B0-----:R-:W-:-:S03]  /*3520*/  IADD3 R158, P0, R15, R173, RZ ;  /* 0x000000ad0f9e7210 */ /* 0x001fc60007f1e0ff */
[----:B------:R-:W5:Y:S01]  /*3530*/  LDL R173, [R1+0x68] ;  /* 0x0000680001ad7983 */ /* 0x000f620000100800 */
[----:B--2---:R-:W-:-:S03]  /*3540*/  IMAD.X R163, R21, 0x1, R172, P1 ;  /* 0x0000000115a37824 */ /* 0x004fc600008e06ac */
[----:B------:R-:W2:Y:S01]  /*3550*/  LDL R172, [R1+0x74] ;  /* 0x0000740001ac7983 */ /* 0x000ea20000100800 */
[----:B------:R-:W-:Y:S02]  /*3560*/  PRMT R180, RZ, 0x7610, R180 ;  /* 0x00007610ffb47816 */ /* 0x000fe400000000b4 */
[----:B------:R-:W-:Y:S02]  /*3570*/  ISETP.GT.AND P2, PT, R23, 0xc, PT ;  /* 0x0000000c1700780c */ /* 0x000fe40003f44270 */
[----:B------:R-:W-:Y:S02]  /*3580*/  PRMT R166, RZ, 0x7610, R166 ;  /* 0x00007610ffa67816 */ /* 0x000fe400000000a6 */
[----:B------:R0:W2:Y:S02]  /*3590*/  @P3 LDG.E.U8 R180, desc[UR14][R162.64] ;  /* 0x0000000ea2b43981 */ /* 0x0000a4000c1e1100 */
[----:B0-----:R-:W-:Y:S01]  /*35a0*/  PRMT R162, RZ, 0x7610, R162 ;  /* 0x00007610ffa27816 */ /* 0x001fe200000000a2 */
[----:B---3--:R-:W-:-:S05]  /*35b0*/  IMAD.X R159, R21, 0x1, R165, P0 ;  /* 0x00000001159f7824 */ /* 0x008fca00000e06a5 */
[----:B------:R0:W3:Y:S01]  /*35c0*/  @P3 LDG.E.U8 R179, desc[UR14][R158.64] ;  /* 0x0000000e9eb33981 */ /* 0x0000e2000c1e1100 */
[C---:B----4-:R-:W-:Y:S02]  /*35d0*/  IADD3 R164, P1, R15.reuse, R164, RZ ;  /* 0x000000a40fa47210 */ /* 0x050fe40007f3e0ff */
[----:B0-----:R-:W-:Y:S02]  /*35e0*/  IADD3 R158, P0, R15, R189, RZ ;  /* 0x000000bd0f9e7210 */ /* 0x001fe40007f1e0ff */
[----:B------:R-:W4:Y:S01]  /*35f0*/  LDL R189, [R1+0x88] ;  /* 0x0000880001bd7983 */ /* 0x000f220000100800 */
[----:B-----5:R-:W-:-:S03]  /*3600*/  IMAD.X R165, R21, 0x1, R174, P1 ;  /* 0x0000000115a57824 */ /* 0x020fc600008e06ae */
[----:B------:R-:W5:Y:S04]  /*3610*/  LDL R174, [R1+0x78] ;  /* 0x0000780001ae7983 */ /* 0x000f680000100800 */
[----:B------:R-:W3:Y:S01]  /*3620*/  @P2 LDG.E.U8 R162, desc[UR14][R164.64] ;  /* 0x0000000ea4a22981 */ /* 0x000ee2000c1e1100 */
[----:B------:R-:W-:-:S03]  /*3630*/  IMAD.X R159, R21, 0x1, R173, P0 ;  /* 0x00000001159f7824 */ /* 0x000fc600000e06ad */
[----:B------:R-:W4:Y:S04]  /*3640*/  LDL R173, [R1+0x84] ;  /* 0x0000840001ad7983 */ /* 0x000f280000100800 */
[----:B------:R0:W3:Y:S02]  /*3650*/  @P2 LDG.E.U8 R166, desc[UR14][R158.64] ;  /* 0x0000000e9ea62981 */ /* 0x0000e4000c1e1100 */
[C---:B0-----:R-:W-:Y:S02]  /*3660*/  IADD3 R158, P0, R15.reuse, R188, RZ ;  /* 0x000000bc0f9e7210 */ /* 0x041fe40007f1e0ff */
[----:B------:R-:W3:Y:S01]  /*3670*/  LDL R188, [R1+0x94] ;  /* 0x0000940001bc7983 */ /* 0x000ee20000100800 */
[----:B--2---:R-:W-:-:S03]  /*3680*/  IADD3 R164, P1, R15, R172, RZ ;  /* 0x000000ac0fa47210 */ /* 0x004fc60007f3e0ff */
[----:B------:R-:W2:Y:S01]  /*3690*/  LDL R172, [R1+0x8c] ;  /* 0x00008c0001ac7983 */ /* 0x000ea20000100800 */
[----:B------:R-:W-:Y:S02]  /*36a0*/  ISETP.GT.AND P3, PT, R23, 0xd, PT ;  /* 0x0000000d1700780c */ /* 0x000fe40003f64270 */
[----:B------:R-:W-:Y:S01]  /*36b0*/  PRMT R178, RZ, 0x7610, R178 ;  /* 0x00007610ffb27816 */ /* 0x000fe200000000b2 */
[----:B------:R-:W-:Y:S01]  /*36c0*/  IMAD.X R165, R21, 0x1, R175, P1 ;  /* 0x0000000115a57824 */ /* 0x000fe200008e06af */
[----:B------:R-:W-:-:S09]  /*36d0*/  PRMT R177, RZ, 0x7610, R177 ;  /* 0x00007610ffb17816 */ /* 0x000fd200000000b1 */
[----:B------:R-:W2:Y:S01]  /*36e0*/  @P3 LDG.E.U8 R178, desc[UR14][R164.64] ;  /* 0x0000000ea4b23981 */ /* 0x000ea2000c1e1100 */
[----:B------:R-:W-:Y:S01]  /*36f0*/  PRMT R176, RZ, 0x7610, R176 ;  /* 0x00007610ffb07816 */ /* 0x000fe200000000b0 */
[----:B-----5:R-:W-:-:S05]  /*3700*/  IMAD.X R159, R21, 0x1, R174, P0 ;  /* 0x00000001159f7824 */ /* 0x020fca00000e06ae */
[----:B------:R0:W5:Y:S01]  /*3710*/  @P3 LDG.E.U8 R177, desc[UR14][R158.64] ;  /* 0x0000000e9eb13981 */ /* 0x000162000c1e1100 */
[----:B------:R-:W-:Y:S02]  /*3720*/  ISETP.GT.AND P3, PT, R23, 0xf, PT ;  /* 0x0000000f1700780c */ /* 0x000fe40003f64270 */
[----:B----4-:R-:W-:-:S05]  /*3730*/  IADD3 R174, P1, R15, R173, RZ ;  /* 0x000000ad0fae7210 */ /* 0x010fca0007f3e0ff */
[----:B------:R-:W-:Y:S02]  /*3740*/  IMAD.X R175, R21, 0x1, R192, P1 ;  /* 0x0000000115af7824 */ /* 0x000fe400008e06c0 */
[----:B------:R-:W4:Y:S01]  /*3750*/  LDL R192, [R1+0xa0] ;  /* 0x0000a00001c07983 */ /* 0x000f220000100800 */
[C---:B---3--:R-:W-:Y:S02]  /*3760*/  IADD3 R188, P1, R15.reuse, R188, RZ ;  /* 0x000000bc0fbc7210 */ /* 0x048fe40007f3e0ff */
[----:B--2---:R-:W-:-:S05]  /*3770*/  IADD3 R172, P0, R15, R172, RZ ;  /* 0x000000ac0fac7210 */ /* 0x004fca0007f1e0ff */
[C---:B------:R-:W-:Y:S02]  /*3780*/  IMAD.X R173, R21.reuse, 0x1, R189, P0 ;  /* 0x0000000115ad7824 */ /* 0x040fe400000e06bd */
[----:B------:R-:W-:Y:S01]  /*3790*/  IMAD.X R189, R21, 0x1, R191, P1 ;  /* 0x0000000115bd7824 */ /* 0x000fe200008e06bf */
[----:B------:R-:W-:Y:S01]  /*37a0*/  ISETP.GT.AND P2, PT, R23, 0xe, PT ;  /* 0x0000000e1700780c */ /* 0x000fe20003f44270 */
[----:B------:R-:W2:Y:S04]  /*37b0*/  LDL R191, [R1+0xb4] ;  /* 0x0000b40001bf7983 */ /* 0x000ea80000100800 */
[----:B------:R1:W3:Y:S04]  /*37c0*/  @P3 LDG.E.U8 R176, desc[UR14][R188.64] ;  /* 0x0000000ebcb03981 */ /* 0x0002e8000c1e1100 */
[----:B------:R-:W1:Y:S01]  /*37d0*/  LDL R189, [R1+0xa4] ;  /* 0x0000a40001bd7983 */ /* 0x000e620000100800 */
[----:B0-----:R-:W-:-:S02]  /*37e0*/  PRMT R158, RZ, 0x7610, R158 ;  /* 0x00007610ff9e7816 */ /* 0x001fc4000000009e */
[----:B------:R-:W-:-:S04]  /*37f0*/  PRMT R165, RZ, 0x7610, R165 ;  /* 0x00007610ffa57816 */ /* 0x000fc800000000a5 */
[----:B------:R0:W3:Y:S04]  /*3800*/  @P2 LDG.E.U8 R158, desc[UR14][R172.64] ;  /* 0x0000000eac9e2981 */ /* 0x0000e8000c1e1100 */
[----:B------:R0:W3:Y:S01]  /*3810*/  @P2 LDG.E.U8 R165, desc[UR14][R174.64] ;  /* 0x0000000eaea52981 */ /* 0x0000e2000c1e1100 */
[----:B-1----:R-:W-:-:S03]  /*3820*/  IADD3 R188, P1, R15, R189, RZ ;  /* 0x000000bd0fbc7210 */ /* 0x002fc60007f3e0ff */
[----:B------:R-:W5:Y:S01]  /*3830*/  LDL R189, [R1+0xac] ;  /* 0x0000ac0001bd7983 */ /* 0x000f620000100800 */
[----:B0-----:R-:W-:Y:S02]  /*3840*/  IADD3 R172, P0, R15, R193, RZ ;  /* 0x000000c10fac7210 */ /* 0x001fe40007f1e0ff */
[----:B------:R-:W-:Y:S01]  /*3850*/  ISETP.GT.AND P2, PT, R23, 0x10, PT ;  /* 0x000000101700780c */ /* 0x000fe20003f44270 */
[----:B------:R-:W3:Y:S01]  /*3860*/  LDL R193, [R1+0xb8] ;  /* 0x0000b80001c17983 */ /* 0x000ee20000100800 */
[----:B------:R-:W-:Y:S01]  /*3870*/  PRMT R175, RZ, 0x7610, R175 ;  /* 0x00007610ffaf7816 */ /* 0x000fe200000000af */
[----:B------:R-:W-:Y:S01]  /*3880*/  IMAD.X R173, R21, 0x1, R190, P0 ;  /* 0x0000000115ad7824 */ /* 0x000fe200000e06be */
[----:B------:R-:W-:Y:S01]  /*3890*/  PRMT R155, RZ, 0x7610, R155 ;  /* 0x00007610ff9b7816 */ /* 0x000fe2000000009b */
[----:B------:R-:W3:Y:S04]  /*38a0*/  LDL R190, [R1+0xbc] ;  /* 0x0000bc0001be7983 */ /* 0x000ee80000100800 */
[----:B------:R5:W3:Y:S01]  /*38b0*/  @P3 LDG.E.U8 R175, desc[UR14][R172.64] ;  /* 0x0000000eacaf3981 */ /* 0x000ae2000c1e1100 */
[----:B------:R-:W-:-:S03]  /*38c0*/  PRMT R174, RZ, 0x7610, R174 ;  /* 0x00007610ffae7816 */ /* 0x000fc600000000ae */
[----:B------:R-:W3:Y:S01]  /*38d0*/  LDL R173, [R1+0xa8] ;  /* 0x0000a80001ad7983 */ /* 0x000ee20000100800 */
[----:B-----5:R-:W-:Y:S01]  /*38e0*/  IADD3 R172, P0, R15, R189, RZ ;  /* 0x000000bd0fac7210 */ /* 0x020fe20007f1e0ff */
[----:B----4-:R-:W-:Y:S01]  /*38f0*/  IMAD.X R189, R21, 0x1, R192, P1 ;  /* 0x0000000115bd7824 */ /* 0x010fe200008e06c0 */
[----:B------:R-:W-:Y:S01]  /*3900*/  ISETP.GT.AND P3, PT, R23, 0x11, PT ;  /* 0x000000111700780c */ /* 0x000fe20003f64270 */
[----:B------:R-:W4:Y:S04]  /*3910*/  LDL R192, [R1+0xcc] ;  /* 0x0000cc0001c07983 */ /* 0x000f280000100800 */
[----:B------:R2:W5:Y:S04]  /*3920*/  @P2 LDG.E.U8 R155, desc[UR14][R188.64] ;  /* 0x0000000ebc9b2981 */ /* 0x000568000c1e1100 */
[----:B------:R-:W3:Y:S01]  /*3930*/  LDL R189, [R1+0xb0] ;  /* 0x0000b00001bd7983 */ /* 0x000ee20000100800 */
[----:B--2---:R-:W-:-:S05]  /*3940*/  IADD3 R188, P1, R15, R191, RZ ;  /* 0x000000bf0fbc7210 */ /* 0x004fca0007f3e0ff */
[----:B---3--:R-:W-:-:S05]  /*3950*/  IMAD.X R189, R21, 0x1, R189, P1 ;  /* 0x0000000115bd7824 */ /* 0x008fca00008e06bd */
[----:B------:R0:W2:Y:S04]  /*3960*/  @P3 LDG.E.U8 R174, desc[UR14][R188.64] ;  /* 0x0000000ebcae3981 */ /* 0x0000a8000c1e1100 */
[----:B------:R-:W0:Y:S01]  /*3970*/  LDL R189, [R1+0xc4] ;  /* 0x0000c40001bd7983 */ /* 0x000e220000100800 */
[----:B------:R-:W-:Y:S01]  /*3980*/  PRMT R164, RZ, 0x7610, R164 ;  /* 0x00007610ffa47816 */ /* 0x000fe200000000a4 */
[----:B------:R-:W-:-:S05]  /*3990*/  IMAD.X R173, R21, 0x1, R173, P0 ;  /* 0x0000000115ad7824 */ /* 0x000fca00000e06ad */
[----:B------:R1:W3:Y:S01]  /*39a0*/  @P2 LDG.E.U8 R164, desc[UR14][R172.64] ;  /* 0x0000000eaca42981 */ /* 0x0002e2000c1e1100 */
[----:B0-----:R-:W-:-:S03]  /*39b0*/  IADD3 R188, P1, R15, R189, RZ ;  /* 0x000000bd0fbc7210 */ /* 0x001fc60007f3e0ff */
[----:B------:R-:W4:Y:S01]  /*39c0*/  LDL R189, [R1+0xc0] ;  /* 0x0000c00001bd7983 */ /* 0x000f220000100800 */
[----:B------:R-:W-:Y:S02]  /*39d0*/  ISETP.GT.AND P2, PT, R23, 0x12, PT ;  /* 0x000000121700780c */ /* 0x000fe40003f44270 */
[----:B------:R-:W-:Y:S02]  /*39e0*/  PRMT R163, RZ, 0x7610, R163 ;  /* 0x00007610ffa37816 */ /* 0x000fe400000000a3 */
[----:B------:R-:W-:Y:S02]  /*39f0*/  IADD3 R190, P0, R15, R190, RZ ;  /* 0x000000be0fbe7210 */ /* 0x000fe40007f1e0ff */
[----:B-1----:R-:W-:-:S03]  /*3a00*/  PRMT R173, RZ, 0x7610, R173 ;  /* 0x00007610ffad7816 */ /* 0x002fc600000000ad */
[C---:B------:R-:W-:Y:S01]  /*3a10*/  IMAD.X R191, R21.reuse, 0x1, R193, P0 ;  /* 0x0000000115bf7824 */ /* 0x040fe200000e06c1 */
[----:B------:R-:W-:Y:S01]  /*3a20*/  PRMT R159, RZ, 0x7610, R159 ;  /* 0x00007610ff9f7816 */ /* 0x000fe2000000009f */
[----:B------:R-:W5:Y:S04]  /*3a30*/  LDL R193, [R1+0xd8] ;  /* 0x0000d80001c17983 */ /* 0x000f680000100800 */
[----:B------:R0:W3:Y:S04]  /*3a40*/  @P3 LDG.E.U8 R173, desc[UR14][R190.64] ;  /* 0x0000000ebead3981 */ /* 0x0000e8000c1e1100 */
[----:B------:R-:W2:Y:S01]  /*3a50*/  LDL R191, [R1+0xc8] ;  /* 0x0000c80001bf7983 */ /* 0x000ea20000100800 */
[----:B----4-:R-:W-:-:S05]  /*3a60*/  IMAD.X R189, R21, 0x1, R189, P1 ;  /* 0x0000000115bd7824 */ /* 0x010fca00008e06bd */
[----:B------:R1:W4:Y:S04]  /*3a70*/  @P2 LDG.E.U8 R163, desc[UR14][R188.64] ;  /* 0x0000000ebca32981 */ /* 0x000328000c1e1100 */
[----:B------:R-:W1:Y:S01]  /*3a80*/  LDL R189, [R1+0xd4] ;  /* 0x0000d40001bd7983 */ /* 0x000e620000100800 */
[----:B0-----:R-:W-:Y:S02]  /*3a90*/  IADD3 R190, P0, R15, R192, RZ ;  /* 0x000000c00fbe7210 */ /* 0x001fe40007f1e0ff */
[----:B------:R-:W-:Y:S01]  /*3aa0*/  ISETP.GT.AND P3, PT, R23, 0x13, PT ;  /* 0x000000131700780c */ /* 0x000fe20003f64270 */
[----:B------:R-:W3:Y:S01]  /*3ab0*/  LDL R192, [R1+0xe4] ;  /* 0x0000e40001c07983 */ /* 0x000ee20000100800 */
[----:B-1----:R-:W-:-:S03]  /*3ac0*/  IADD3 R188, P1, R15, R189, RZ ;  /* 0x000000bd0fbc7210 */ /* 0x002fc60007f3e0ff */
[----:B------:R-:W5:Y:S01]  /*3ad0*/  LDL R189, [R1+0xd0] ;  /* 0x0000d00001bd7983 */ /* 0x000f620000100800 */
[----:B--2---:R-:W-:-:S05]  /*3ae0*/  IMAD.X R191, R21, 0x1, R191, P0 ;  /* 0x0000000115bf7824 */ /* 0x004fca00000e06bf */
[----:B------:R0:W2:Y:S01]  /*3af0*/  @P2 LDG.E.U8 R159, desc[UR14][R190.64] ;  /* 0x0000000ebe9f2981 */ /* 0x0000a2000c1e1100 */
[----:B------:R-:W-:-:S03]  /*3b00*/  PRMT R172, RZ, 0x7610, R172 ;  /* 0x00007610ffac7816 */ /* 0x000fc600000000ac */
[----:B------:R-:W0:Y:S01]  /*3b10*/  LDL R191, [R1+0xdc] ;  /* 0x0000dc0001bf7983 */ /* 0x000e220000100800 */
[----:B-----5:R-:W-:-:S05]  /*3b20*/  IMAD.X R189, R21, 0x1, R189, P1 ;  /* 0x0000000115bd7824 */ /* 0x020fca00008e06bd */
[----:B------:R3:W5:Y:S04]  /*3b30*/  @P3 LDG.E.U8 R172, desc[UR14][R188.64] ;  /* 0x0000000ebcac3981 */ /* 0x000768000c1e1100 */
[----:B------:R-:W4:Y:S01]  /*3b40*/  LDL R189, [R1+0xe0] ;  /* 0x0000e00001bd7983 */ /* 0x000f220000100800 */
[----:B0-----:R-:W-:Y:S02]  /*3b50*/  IADD3 R190, P0, R15, R191, RZ ;  /* 0x000000bf0fbe7210 */ /* 0x001fe40007f1e0ff */
[----:B------:R-:W-:Y:S02]  /*3b60*/  ISETP.GT.AND P2, PT, R23, 0x14, PT ;  /* 0x000000141700780c */ /* 0x000fe40003f44270 */
[----:B------:R-:W-:Y:S01]  /*3b70*/  PRMT R171, RZ, 0x7610, R171 ;  /* 0x00007610ffab7816 */ /* 0x000fe200000000ab */
[----:B------:R-:W-:Y:S01]  /*3b80*/  IMAD.X R191, R21, 0x1, R193, P0 ;  /* 0x0000000115bf7824 */ /* 0x000fe200000e06c1 */
[----:B---3--:R-:W-:Y:S01]  /*3b90*/  IADD3 R188, P1, R15, R192, RZ ;  /* 0x000000c00fbc7210 */ /* 0x008fe20007f3e0ff */
[----:B------:R-:W3:Y:S01]  /*3ba0*/  LDL R193, [R1+0xf0] ;  /* 0x0000f00001c17983 */ /* 0x000ee20000100800 */
[----:B------:R-:W-:-:S03]  /*3bb0*/  PRMT R195, RZ, 0x7610, R195 ;  /* 0x00007610ffc37816 */ /* 0x000fc600000000c3 */
[----:B------:R0:W2:Y:S01]  /*3bc0*/  @P3 LDG.E.U8 R171, desc[UR14][R190.64] ;  /* 0x0000000ebeab3981 */ /* 0x0000a2000c1e1100 */
[----:B------:R-:W-:Y:S02]  /*3bd0*/  PRMT R196, RZ, 0x7610, R196 ;  /* 0x00007610ffc47816 */ /* 0x000fe400000000c4 */
[----:B------:R-:W-:Y:S01]  /*3be0*/  PRMT R197, RZ, 0x7610, R197 ;  /* 0x00007610ffc57816 */ /* 0x000fe200000000c5 */
[----:B------:R-:W5:Y:S04]  /*3bf0*/  LDL R192, [R1+0x104] ;  /* 0x0001040001c07983 */ /* 0x000f680000100800 */
[----:B------:R-:W0:Y:S01]  /*3c00*/  LDL R191, [R1+0xec] ;  /* 0x0000ec0001bf7983 */ /* 0x000e220000100800 */
[----:B----4-:R-:W-:-:S05]  /*3c10*/  IMAD.X R189, R21, 0x1, R189, P1 ;  /* 0x0000000115bd7824 */ /* 0x010fca00008e06bd */
[----:B------:R1:W4:Y:S04]  /*3c20*/  @P2 LDG.E.U8 R195, desc[UR14][R188.64] ;  /* 0x0000000ebcc32981 */ /* 0x000328000c1e1100 */
[----:B------:R-:W1:Y:S01]  /*3c30*/  LDL R189, [R1+0xf4] ;  /* 0x0000f40001bd7983 */ /* 0x000e620000100800 */
[----:B0-----:R-:W-:-:S03]  /*3c40*/  IADD3 R190, P0, R15, R191, RZ ;  /* 0x000000bf0fbe7210 */ /* 0x001fc60007f1e0ff */
[----:B------:R-:W3:Y:S01]  /*3c50*/  LDL R191, [R1+0xe8] ;  /* 0x0000e80001bf7983 */ /* 0x000ee20000100800 */
[----:B-1----:R-:W-:-:S03]  /*3c60*/  IADD3 R188, P1, R15, R189, RZ ;  /* 0x000000bd0fbc7210 */ /* 0x002fc60007f3e0ff */
[----:B------:R-:W2:Y:S01]  /*3c70*/  LDL R189, [R1+0xfc] ;  /* 0x0000fc0001bd7983 */ /* 0x000ea20000100800 */
[----:B------:R-:W-:Y:S01]  /*3c80*/  ISETP.GT.AND P3, PT, R23, 0x15, PT ;  /* 0x000000151700780c */ /* 0x000fe20003f64270 */
[----:B---3--:R-:W-:-:S05]  /*3c90*/  IMAD.X R191, R21, 0x1, R191, P0 ;  /* 0x0000000115bf7824 */ /* 0x008fca00000e06bf */
[----:B------:R2:W3:Y:S04]  /*3ca0*/  @P2 LDG.E.U8 R196, desc[UR14][R190.64] ;  /* 0x0000000ebec42981 */ /* 0x0004e8000c1e1100 */
[----:B------:R-:W5:Y:S01]  /*3cb0*/  LDL R191, [R1+0xf8] ;  /* 0x0000f80001bf7983 */ /* 0x000f620000100800 */
[----:B--2---:R-:W-:Y:S01]  /*3cc0*/  IADD3 R190, P2, R15, R189, RZ ;  /* 0x000000bd0fbe7210 */ /* 0x004fe20007f5e0ff */
[C---:B------:R-:W-:Y:S02]  /*3cd0*/  IMAD.X R189, R21.reuse, 0x1, R193, P1 ;  /* 0x0000000115bd7824 */ /* 0x040fe400008e06c1 */
[----:B------:R-:W2:Y:S04]  /*3ce0*/  LDL R193, [R1+0x100] ;  /* 0x0001000001c17983 */ /* 0x000ea80000100800 */
[----:B------:R0:W3:Y:S04]  /*3cf0*/  @P3 LDG.E.U8 R197, desc[UR14][R188.64] ;  /* 0x0000000ebcc53981 */ /* 0x0000e8000c1e1100 */
[----:B------:R-:W0:Y:S01]  /*3d00*/  LDL R189, [R1+0x10c] ;  /* 0x00010c0001bd7983 */ /* 0x000e220000100800 */
[----:B------:R-:W-:Y:S01]  /*3d10*/  PRMT R198, RZ, 0x7610, R198 ;  /* 0x00007610ffc67816 */ /* 0x000fe200000000c6 */
[----:B-----5:R-:W-:-:S05]  /*3d20*/  IMAD.X R191, R21, 0x1, R191, P2 ;  /* 0x0000000115bf7824 */ /* 0x020fca00010e06bf */
[----:B------:R1:W5:Y:S04]  /*3d30*/  @P3 LDG.E.U8 R198, desc[UR14][R190.64] ;  /* 0x0000000ebec63981 */ /* 0x000368000c1e1100 */
[----:B------:R-:W1:Y:S01]  /*3d40*/  LDL R191, [R1+0x114] ;  /* 0x0001140001bf7983 */ /* 0x000e620000100800 */
[----:B0-----:R-:W-:-:S03]  /*3d50*/  IADD3 R188, P2, R15, R189, RZ ;  /* 0x000000bd0fbc7210 */ /* 0x001fc60007f5e0ff */
[----:B------:R-:W4:Y:S01]  /*3d60*/  LDL R189, [R1+0x108] ;  /* 0x0001080001bd7983 */ /* 0x000f220000100800 */
[----:B------:R-:W-:Y:S02]  /*3d70*/  ISETP.GT.AND P0, PT, R23, 0x16, PT ;  /* 0x000000161700780c */ /* 0x000fe40003f04270 */
[----:B------:R-:W-:Y:S02]  /*3d80*/  IADD3 R192, P1, R15, R192, RZ ;  /* 0x000000c00fc07210 */ /* 0x000fe40007f3e0ff */
[----:B------:R-:W-:-:S03]  /*3d90*/  PRMT R200, RZ, 0x7610, R200 ;  /* 0x00007610ffc87816 */ /* 0x000fc600000000c8 */
[----:B--2---:R-:W-:-:S06]  /*3da0*/  IMAD.X R193, R21, 0x1, R193, P1 ;  /* 0x0000000115c17824 */ /* 0x004fcc00008e06c1 */
[----:B------:R0:W2:Y:S01]  /*3db0*/  @P0 LDG.E.U8 R200, desc[UR14][R192.64] ;  /* 0x0000000ec0c80981 */ /* 0x0000a2000c1e1100 */
[----:B-1----:R-:W-:-:S03]  /*3dc0*/  IADD3 R190, P1, R15, R191, RZ ;  /* 0x000000bf0fbe7210 */ /* 0x002fc60007f3e0ff */
[----:B------:R-:W3:Y:S01]  /*3dd0*/  LDL R191, [R1+0x110] ;  /* 0x0001100001bf7983 */ /* 0x000ee20000100800 */
[----:B0-----:R-:W-:Y:S01]  /*3de0*/  PRMT R192, RZ, 0x7610, R192 ;  /* 0x00007610ffc07816 */ /* 0x001fe200000000c0 */
[----:B----4-:R-:W-:-:S05]  /*3df0*/  IMAD.X R189, R21, 0x1, R189, P2 ;  /* 0x0000000115bd7824 */ /* 0x010fca00010e06bd */
[----:B------:R0:W4:Y:S04]  /*3e00*/  @P0 LDG.E.U8 R192, desc[UR14][R188.64] ;  /* 0x0000000ebcc00981 */ /* 0x000128000c1e1100 */
[----:B------:R-:W0:Y:S01]  /*3e10*/  LDL R189, [R1+0x11c] ;  /* 0x00011c0001bd7983 */ /* 0x000e220000100800 */
[----:B------:R-:W-:Y:S02]  /*3e20*/  ISETP.GT.AND P3, PT, R23, 0x17, PT ;  /* 0x000000171700780c */ /* 0x000fe40003f64270 */
[----:B------:R-:W-:Y:S01]  /*3e30*/  PRMT R193, RZ, 0x7610, R193 ;  /* 0x00007610ffc17816 */ /* 0x000fe200000000c1 */
[----:B---3--:R-:W-:-:S10]  /*3e40*/  IMAD.X R191, R21, 0x1, R191, P1 ;  /* 0x0000000115bf7824 */ /* 0x008fd400008e06bf */
[----:B------:R1:W3:Y:S04]  /*3e50*/  @P3 LDG.E.U8 R193, desc[UR14][R190.64] ;  /* 0x0000000ebec13981 */ /* 0x0002e8000c1e1100 */
[----:B------:R-:W1:Y:S01]  /*3e60*/  LDL R191, [R1+0x124] ;  /* 0x0001240001bf7983 */ /* 0x000e620000100800 */
[----:B0-----:R-:W-:-:S03]  /*3e70*/  IADD3 R188, P0, R15, R189, RZ ;  /* 0x000000bd0fbc7210 */ /* 0x001fc60007f1e0ff */
[----:B------:R-:W5:Y:S01]  /*3e80*/  LDL R189, [R1+0x118] ;  /* 0x0001180001bd7983 */ /* 0x000f620000100800 */
[----:B------:R-:W-:Y:S01]  /*3e90*/  PRMT R206, RZ, 0x7610, R206 ;  /* 0x00007610ffce7816 */ /* 0x000fe200000000ce */
[----:B-----5:R-:W-:Y:S01]  /*3ea0*/  IMAD.X R189, R21, 0x1, R189, P0 ;  /* 0x0000000115bd7824 */ /* 0x020fe200000e06bd */
[----:B-1----:R-:W-:Y:S02]  /*3eb0*/  IADD3 R190, P0, R15, R191, RZ ;  /* 0x000000bf0fbe7210 */ /* 0x002fe40007f1e0ff */
[----:B------:R-:W5:Y:S04]  /*3ec0*/  LDL R191, [R1+0x120] ;  /* 0x0001200001bf7983 */ /* 0x000f680000100800 */
[----:B------:R0:W4:Y:S04]  /*3ed0*/  @P3 LDG.E.U8 R206, desc[UR14][R188.64] ;  /* 0x0000000ebcce3981 */ /* 0x000128000c1e1100 */
[----:B------:R-:W0:Y:S01]  /*3ee0*/  LDL R189, [R1+0x12c] ;  /* 0x00012c0001bd7983 */ /* 0x000e220000100800 */
[----:B-----5:R-:W-:Y:S01]  /*3ef0*/  IMAD.X R191, R21, 0x1, R191, P0 ;  /* 0x0000000115bf7824 */ /* 0x020fe200000e06bf */
[----:B0-----:R-:W-:-:S02]  /*3f00*/  IADD3 R188, P0, R15, R189, RZ ;  /* 0x000000bd0fbc7210 */ /* 0x001fc40007f1e0ff */
[----:B------:R-:W5:Y:S01]  /*3f10*/  LDL R189, [R1+0x128] ;  /* 0x0001280001bd7983 */ /* 0x000f620000100800 */
[----:B------:R-:W-:Y:S02]  /*3f20*/  ISETP.GT.AND P1, PT, R23, 0x18, PT ;  /* 0x000000181700780c */ /* 0x000fe40003f24270 */
[----:B------:R-:W-:-:S11]  /*3f30*/  PRMT R208, RZ, 0x7610, R208 ;  /* 0x00007610ffd07816 */ /* 0x000fd600000000d0 */
[----:B------:R0:W4:Y:S02]  /*3f40*/  @P1 LDG.E.U8 R208, desc[UR14][R190.64] ;  /* 0x0000000ebed01981 */ /* 0x000124000c1e1100 */
[----:B0-----:R-:W-:Y:S01]  /*3f50*/  PRMT R190, RZ, 0x7610, R190 ;  /* 0x00007610ffbe7816 */ /* 0x001fe200000000be */
[----:B-----5:R-:W-:-:S05]  /*3f60*/  IMAD.X R189, R21, 0x1, R189, P0 ;  /* 0x0000000115bd7824 */ /* 0x020fca00000e06bd */
[----:B------:R0:W5:Y:S04]  /*3f70*/  @P1 LDG.E.U8 R190, desc[UR14][R188.64] ;  /* 0x0000000ebcbe1981 */ /* 0x000168000c1e1100 */
[----:B------:R-:W0:Y:S01]  /*3f80*/  LDL R189, [R1+0x134] ;  /* 0x0001340001bd7983 */ /* 0x000e220000100800 */
[----:B------:R-:W-:Y:S02]  /*3f90*/  ISETP.GT.AND P1, PT, R23, 0x19, PT ;  /* 0x000000191700780c */ /* 0x000fe40003f24270 */
[----:B0-----:R-:W-:Y:S02]  /*3fa0*/  IADD3 R188, P0, R15, R189, RZ ;  /* 0x000000bd0fbc7210 */ /* 0x001fe40007f1e0ff */
[----:B------:R-:W2:Y:S01]  /*3fb0*/  LDL R189, [R1+0x130] ;  /* 0x0001300001bd7983 */ /* 0x000ea20000100800 */
[----:B------:R-:W-:-:S02]  /*3fc0*/  PRMT R191, RZ, 0x7610, R191 ;  /* 0x00007610ffbf7816 */ /* 0x000fc400000000bf */
[----:B--2---:R-:W-:-:S06]  /*3fd0*/  IMAD.X R189, R21, 0x1, R189, P0 ;  /* 0x0000000115bd7824 */ /* 0x004fcc00000e06bd */
[----:B------:R0:W2:Y:S04]  /*3fe0*/  @P1 LDG.E.U8 R191, desc[UR14][R188.64] ;  /* 0x0000000ebcbf1981 */ /* 0x0000a8000c1e1100 */
[----:B------:R-:W0:Y:S02]  /*3ff0*/  LDL R189, [R1+0x13c] ;  /* 0x00013c0001bd7983 */ /* 0x000e240000100800 */
[----:B0-----:R-:W-:Y:S02]  /*4000*/  IADD3 R188, P0, R15, R189, RZ ;  /* 0x000000bd0fbc7210 */ /* 0x001fe40007f1e0ff */
[----:B------:R-:W3:Y:S01]  /*4010*/  LDL R189, [R1+0x138] ;  /* 0x0001380001bd7983 */ /* 0x000ee20000100800 */
[----:B------:R-:W-:Y:S02]  /*4020*/  PRMT R212, RZ, 0x7610, R212 ;  /* 0x00007610ffd47816 */ /* 0x000fe400000000d4 */
[----:B---3--:R-:W-:-:S05]  /*4030*/  IMAD.X R189, R21, 0x1, R189, P0 ;  /* 0x0000000115bd7824 */ /* 0x008fca00000e06bd */
[----:B------:R0:W3:Y:S04]  /*4040*/  @P1 LDG.E.U8 R212, desc[UR14][R188.64] ;  /* 0x0000000ebcd41981 */ /* 0x0000e8000c1e1100 */
[----:B------:R-:W0:Y:S01]  /*4050*/  LDL R189, [R1+0x144] ;  /* 0x0001440001bd7983 */ /* 0x000e220000100800 */
[----:B------:R-:W-:Y:S02]  /*4060*/  ISETP.GT.AND P1, PT, R23, 0x1a, PT ;  /* 0x0000001a1700780c */ /* 0x000fe40003f24270 */
[----:B0-----:R-:W-:Y:S02]  /*4070*/  IADD3 R188, P0, R15, R189, RZ ;  /* 0x000000bd0fbc7210 */ /* 0x001fe40007f1e0ff */
[----:B------:R-:W4:Y:S01]  /*4080*/  LDL R189, [R1+0x140] ;  /* 0x0001400001bd7983 */ /* 0x000f220000100800 */
[----:B------:R-:W-:-:S02]  /*4090*/  PRMT R214, RZ, 0x7610, R214 ;  /* 0x00007610ffd67816 */ /* 0x000fc400000000d6 */
[----:B----4-:R-:W-:-:S06]  /*40a0*/  IMAD.X R189, R21, 0x1, R189, P0 ;  /* 0x0000000115bd7824 */ /* 0x010fcc00000e06bd */
[----:B------:R0:W4:Y:S04]  /*40b0*/  @P1 LDG.E.U8 R214, desc[UR14][R188.64] ;  /* 0x0000000ebcd61981 */ /* 0x000128000c1e1100 */
[----:B------:R-:W0:Y:S02]  /*40c0*/  LDL R189, [R1+0x14c] ;  /* 0x00014c0001bd7983 */ /* 0x000e240000100800 */
[----:B0-----:R-:W-:Y:S02]  /*40d0*/  IADD3 R188, P0, R15, R189, RZ ;  /* 0x000000bd0fbc7210 */ /* 0x001fe40007f1e0ff */
[----:B------:R-:W5:Y:S01]  /*40e0*/  LDL R189, [R1+0x148] ;  /* 0x0001480001bd7983 */ /* 0x000f620000100800 */
[----:B------:R-:W-:Y:S02]  /*40f0*/  PRMT R216, RZ, 0x7610, R216 ;  /* 0x00007610ffd87816 */ /* 0x000fe400000000d8 */
        /* <DEDUP_REMOVED lines=65> */
[----:B------:R-:W-:-:S02]  /*4510*/  PRMT R222, RZ, 0x7610, R222 ;  /* 0x00007610ffde7816 */ /* 0x000fc400000000de */
[----:B------:R-:W-:Y:S02]  /*4520*/  PRMT R224, RZ, 0x7610, R224 ;  /* 0x00007610ffe07816 */ /* 0x000fe400000000e0 */
[----:B------:R-:W-:Y:S02]  /*4530*/  PRMT R226, RZ, 0x7610, R226 ;  /* 0x00007610ffe27816 */ /* 0x000fe400000000e2 */
[----:B------:R-:W-:Y:S02]  /*4540*/  PRMT R228, RZ, 0x7610, R228 ;  /* 0x00007610ffe47816 */ /* 0x000fe400000000e4 */
[----:B------:R-:W-:Y:S02]  /*4550*/  PRMT R230, RZ, 0x7610, R230 ;  /* 0x00007610ffe67816 */ /* 0x000fe400000000e6 */
[----:B------:R-:W-:Y:S02]  /*4560*/  PRMT R232, RZ, 0x7610, R232 ;  /* 0x00007610ffe87816 */ /* 0x000fe400000000e8 */
[----:B------:R-:W-:-:S02]  /*4570*/  PRMT R234, RZ, 0x7610, R234 ;  /* 0x00007610ffea7816 */ /* 0x000fc400000000ea */
[----:B------:R-:W-:Y:S02]  /*4580*/  LOP3.LUT R194, R194, 0xffff, RZ, 0xc0, !PT ;  /* 0x0000ffffc2c27812 */ /* 0x000fe400078ec0ff */
[----:B------:R-:W-:-:S04]  /*4590*/  LOP3.LUT R187, R187, 0xffff, RZ, 0xc0, !PT ;  /* 0x0000ffffbbbb7812 */ /* 0x000fc800078ec0ff */
[--C-:B------:R-:W-:Y:S02]  /*45a0*/  PRMT R194, R194, 0x3340, R187.reuse ;  /* 0x00003340c2c27816 */ /* 0x100fe400000000bb */
[----:B------:R-:W-:Y:S01]  /*45b0*/  PRMT R187, RZ, 0x7610, R187 ;  /* 0x00007610ffbb7816 */ /* 0x000fe200000000bb */
[----:B---3--:R-:W-:-:S05]  /*45c0*/  IMAD.X R189, R21, 0x1, R189, P0 ;  /* 0x0000000115bd7824 */ /* 0x008fca00000e06bd */
[----:B------:R0:W3:Y:S01]  /*45d0*/  @P1 LDG.E.U8 R236, desc[UR14][R188.64] ;  /* 0x0000000ebcec1981 */ /* 0x0000e2000c1e1100 */
[----:B------:R-:W-:Y:S02]  /*45e0*/  ISETP.GE.AND P0, PT, R213, R23, PT ;  /* 0x00000017d500720c */ /* 0x000fe40003f06270 */
[----:B0-----:R-:W-:Y:S02]  /*45f0*/  IADD3 R188, P1, R211, R6, RZ ;  /* 0x00000006d3bc7210 */ /* 0x001fe40007f3e0ff */
[----:B------:R-:W-:-:S05]  /*4600*/  SHF.R.S32.HI R189, RZ, 0x1f, R211 ;  /* 0x0000001fffbd7819 */ /* 0x000fca00000114d3 */
[----:B------:R-:W-:Y:S01]  /*4610*/  IMAD.X R189, R189, 0x1, R14, P1 ;  /* 0x00000001bdbd7824 */ /* 0x000fe200008e060e */
[----:B------:R-:W-:Y:S06]  /*4620*/  BAR.SYNC.DEFER_BLOCKING 0x0 ;  /* 0x0000000000007b1d */ /* 0x000fec0000010000 */
[----:B------:R0:W3:Y:S02]  /*4630*/  @!P0 LDG.E.U8 R222, desc[UR14][R188.64] ;  /* 0x0000000ebcde8981 */ /* 0x0000e4000c1e1100 */
[----:B0-----:R-:W-:Y:S02]  /*4640*/  IADD3 R188, P1, R211, R7, RZ ;  /* 0x00000007d3bc7210 */ /* 0x001fe40007f3e0ff */
[----:B------:R-:W-:-:S05]  /*4650*/  SHF.R.S32.HI R189, RZ, 0x1f, R211 ;  /* 0x0000001fffbd7819 */ /* 0x000fca00000114d3 */
[----:B------:R-:W-:-:S05]  /*4660*/  IMAD.X R189, R189, 0x1, R2, P1 ;  /* 0x00000001bdbd7824 */ /* 0x000fca00008e0602 */
        /* <DEDUP_REMOVED lines=24> */
[----:B------:R0:W3:Y:S01]  /*47f0*/  @!P0 LDG.E.U8 R187, desc[UR14][R188.64] ;  /* 0x0000000ebcbb8981 */ /* 0x0000e2000c1e1100 */
[----:B------:R-:W-:Y:S02]  /*4800*/  LOP3.LUT R160, R160, 0xffff, RZ, 0xc0, !PT ;  /* 0x0000ffffa0a07812 */ /* 0x000fe400078ec0ff */
[----:B------:R-:W-:Y:S02]  /*4810*/  LOP3.LUT R186, R186, 0xffff, RZ, 0xc0, !PT ;  /* 0x0000ffffbaba7812 */ /* 0x000fe400078ec0ff */
[----:B------:R-:W-:Y:S02]  /*4820*/  LOP3.LUT R156, R156, 0xffff, RZ, 0xc0, !PT ;  /* 0x0000ffff9c9c7812 */ /* 0x000fe400078ec0ff */
[----:B------:R-:W-:Y:S02]  /*4830*/  LOP3.LUT R183, R183, 0xffff, RZ, 0xc0, !PT ;  /* 0x0000ffffb7b77812 */ /* 0x000fe400078ec0ff */
[----:B------:R-:W-:Y:S02]  /*4840*/  PRMT R186, R160, 0x3340, R186 ;  /* 0x00003340a0ba7816 */ /* 0x000fe400000000ba */
[----:B------:R-:W-:-:S02]  /*4850*/  LOP3.LUT R160, R161, 0xffff, RZ, 0xc0, !PT ;  /* 0x0000ffffa1a07812 */ /* 0x000fc400078ec0ff */
[----:B------:R-:W-:Y:S02]  /*4860*/  PRMT R161, R156, 0x3340, R183 ;  /* 0x000033409ca17816 */ /* 0x000fe400000000b7 */
[----:B------:R-:W-:Y:S02]  /*4870*/  LOP3.LUT R168, R168, 0xffff, RZ, 0xc0, !PT ;  /* 0x0000ffffa8a87812 */ /* 0x000fe400078ec0ff */
[----:B------:R-:W-:Y:S02]  /*4880*/  LOP3.LUT R181, R181, 0xffff, RZ, 0xc0, !PT ;  /* 0x0000ffffb5b57812 */ /* 0x000fe400078ec0ff */
[----:B------:R-:W-:Y:S02]  /*4890*/  LOP3.LUT R156, R167, 0xffff, RZ, 0xc0, !PT ;  /* 0x0000ffffa79c7812 */ /* 0x000fe400078ec0ff */
[----:B------:R-:W-:Y:S02]  /*48a0*/  LOP3.LUT R180, R180, 0xffff, RZ, 0xc0, !PT ;  /* 0x0000ffffb4b47812 */ /* 0x000fe400078ec0ff */
[----:B------:R-:W-:-:S02]  /*48b0*/  PRMT R167, R168, 0x3340, R181 ;  /* 0x00003340a8a77816 */ /* 0x000fc400000000b5 */
[----:B------:R-:W-:Y:S02]  /*48c0*/  PRMT R168, R156, 0x3340, R180 ;  /* 0x000033409ca87816 */ /* 0x000fe400000000b4 */
[----:B------:R-:W-:Y:S02]  /*48d0*/  LOP3.LUT R156, R162, 0xffff, RZ, 0xc0, !PT ;  /* 0x0000ffffa29c7812 */ /* 0x000fe400078ec0ff */
[----:B------:R-:W-:Y:S02]  /*48e0*/  LOP3.LUT R178, R178, 0xffff, RZ, 0xc0, !PT ;  /* 0x0000ffffb2b27812 */ /* 0x000fe400078ec0ff */
[----:B------:R-:W-:Y:S02]  /*48f0*/  LOP3.LUT R166, R166, 0xffff, RZ, 0xc0, !PT ;  /* 0x0000ffffa6a67812 */ /* 0x000fe400078ec0ff */
[----:B------:R-:W-:Y:S02]  /*4900*/  PRMT R178, R156, 0x3340, R178 ;  /* 0x000033409cb27816 */ /* 0x000fe400000000b2 */
[----:B------:R-:W-:-:S02]  /*4910*/  LOP3.LUT R177, R177, 0xffff, RZ, 0xc0, !PT ;  /* 0x0000ffffb1b17812 */ /* 0x000fc400078ec0ff */
[----:B------:R-:W-:Y:S02]  /*4920*/  LOP3.LUT R156, R165, 0xffff, RZ, 0xc0, !PT ;  /* 0x0000ffffa59c7812 */ /* 0x000fe400078ec0ff */
[----:B------:R-:W-:Y:S02]  /*4930*/  LOP3.LUT R176, R176, 0xffff, RZ, 0xc0, !PT ;  /* 0x0000ffffb0b07812 */ /* 0x000fe400078ec0ff */
[----:B------:R-:W-:Y:S02]  /*4940*/  PRMT R165, R166, 0x3340, R177 ;  /* 0x00003340a6a57816 */ /* 0x000fe400000000b1 */
[----:B------:R-:W-:Y:S02]  /*4950*/  PRMT R166, R156, 0x3340, R176 ;  /* 0x000033409ca67816 */ /* 0x000fe400000000b0 */
[----:B------:R-:W-:Y:S02]  /*4960*/  LOP3.LUT R155, R155, 0xffff, RZ, 0xc0, !PT ;  /* 0x0000ffff9b9b7812 */ /* 0x000fe400078ec0ff */
[----:B------:R-:W-:-:S02]  /*4970*/  LOP3.LUT R156, R174, 0xffff, RZ, 0xc0, !PT ;  /* 0x0000ffffae9c7812 */ /* 0x000fc400078ec0ff */
[----:B------:R-:W-:Y:S02]  /*4980*/  LOP3.LUT R164, R164, 0xffff, RZ, 0xc0, !PT ;  /* 0x0000ffffa4a47812 */ /* 0x000fe400078ec0ff */
[----:B------:R-:W-:Y:S02]  /*4990*/  LOP3.LUT R173, R173, 0xffff, RZ, 0xc0, !PT ;  /* 0x0000ffffadad7812 */ /* 0x000fe400078ec0ff */
[----:B------:R-:W-:Y:S02]  /*49a0*/  LOP3.LUT R170, R170, 0xffff, RZ, 0xc0, !PT ;  /* 0x0000ffffaaaa7812 */ /* 0x000fe400078ec0ff */
[----:B------:R-:W-:Y:S02]  /*49b0*/  LOP3.LUT R185, R185, 0xffff, RZ, 0xc0, !PT ;  /* 0x0000ffffb9b97812 */ /* 0x000fe400078ec0ff */
[----:B------:R-:W-:Y:S02]  /*49c0*/  LOP3.LUT R169, R169, 0xffff, RZ, 0xc0, !PT ;  /* 0x0000ffffa9a97812 */ /* 0x000fe400078ec0ff */
[----:B------:R-:W-:-:S02]  /*49d0*/  LOP3.LUT R184, R184, 0xffff, RZ, 0xc0, !PT ;  /* 0x0000ffffb8b87812 */ /* 0x000fc400078ec0ff */
        /* <DEDUP_REMOVED lines=15> */
[----:B------:R-:W-:Y:S02]  /*4ad0*/  PRMT R170, R170, 0x3340, R185 ;  /* 0x00003340aaaa7816 */ /* 0x000fe400000000b9 */
[----:B------:R-:W-:Y:S02]  /*4ae0*/  PRMT R169, R169, 0x3340, R184 ;  /* 0x00003340a9a97816 */ /* 0x000fe400000000b8 */
[----:B------:R-:W-:-:S02]  /*4af0*/  PRMT R162, R157, 0x3340, R179 ;  /* 0x000033409da27816 */ /* 0x000fc400000000b3 */
        /* <DEDUP_REMOVED lines=10> */
[----:B0-----:R-:W-:Y:S02]  /*4ba0*/  LOP3.LUT R188, R221, 0xffff, RZ, 0xc0, !PT ;  /* 0x0000ffffddbc7812 */ /* 0x001fe400078ec0ff */
[----:B------:R-:W-:-:S02]  /*4bb0*/  LOP3.LUT R225, R225, 0xffff, RZ, 0xc0, !PT ;  /* 0x0000ffffe1e17812 */ /* 0x000fc400078ec0ff */
[----:B----4-:R-:W-:Y:S02]  /*4bc0*/  LOP3.LUT R189, R229, 0xffff, RZ, 0xc0, !PT ;  /* 0x0000ffffe5bd7812 */ /* 0x010fe400078ec0ff */
[----:B--2---:R-:W-:Y:S02]  /*4bd0*/  LOP3.LUT R233, R233, 0xffff, RZ, 0xc0, !PT ;  /* 0x0000ffffe9e97812 */ /* 0x004fe400078ec0ff */
        /* <DEDUP_REMOVED lines=11> */
[----:B-----5:R-:W-:Y:S02]  /*4c90*/  LOP3.LUT R185, R231, 0xffff, RZ, 0xc0, !PT ;  /* 0x0000ffffe7b97812 */ /* 0x020fe400078ec0ff */
[----:B---3--:R-:W-:Y:S02]  /*4ca0*/  LOP3.LUT R236, R236, 0xffff, RZ, 0xc0, !PT ;  /* 0x0000ffffecec7812 */ /* 0x008fe400078ec0ff */
[----:B------:R-:W-:Y:S02]  /*4cb0*/  PRMT R204, R205, 0x3340, R204 ;  /* 0x00003340cdcc7816 */ /* 0x000fe400000000cc */
[----:B------:R-:W-:Y:S02]  /*4cc0*/  PRMT R201, R203, 0x3340, R201 ;  /* 0x00003340cbc97816 */ /* 0x000fe400000000c9 */
[----:B------:R-:W-:-:S02]  /*4cd0*/  PRMT R199, R202, 0x3340, R199 ;  /* 0x00003340cac77816 */ /* 0x000fc400000000c7 */
[----:B------:R-:W-:Y:S02]  /*4ce0*/  PRMT R182, R160, 0x3340, R182 ;  /* 0x00003340a0b67816 */ /* 0x000fe400000000b6 */
[----:B------:R-:W-:Y:S02]  /*4cf0*/  PRMT R164, R163, 0x3340, R156 ;  /* 0x00003340a3a47816 */ /* 0x000fe4000000009c */
[----:B------:R-:W-:Y:S02]  /*4d00*/  PRMT R171, R171, 0x3340, R197 ;  /* 0x00003340abab7816 */ /* 0x000fe400000000c5 */
        /* <DEDUP_REMOVED lines=24> */
[----:B------:R-:W-:Y:S02]  /*4e90*/  LOP3.LUT R205, R210, 0x10, RZ, 0x3c, !PT ;  /* 0x00000010d2cd7812 */ /* 0x000fe400078e3cff */
[----:B------:R-:W-:Y:S02]  /*4ea0*/  PRMT R168, R172, 0x5410, R173 ;  /* 0x00005410aca87816 */ /* 0x000fe400000000ad */
[----:B------:R-:W-:-:S02]  /*4eb0*/  PRMT R169, R175, 0x5410, R176 ;  /* 0x00005410afa97816 */ /* 0x000fc400000000b0 */
[----:B------:R-:W-:Y:S01]  /*4ec0*/  PRMT R170, R179, 0x5410, R180 ;  /* 0x00005410b3aa7816 */ /* 0x000fe200000000b4 */
[----:B------:R0:W-:Y:S01]  /*4ed0*/  STS.128 [R210+UR12], R156 ;  /* 0x0000009cd2007988 */ /* 0x0001e20008000c0c */
[----:B------:R-:W-:Y:S01]  /*4ee0*/  PRMT R171, R184, 0x5410, R185 ;  /* 0x00005410b8ab7816 */ /* 0x000fe200000000b9 */
[----:B------:R-:W-:Y:S01]  /*4ef0*/  USHF.L.U32 UR4, UR13, 0x5, URZ ;  /* 0x000000050d047899 */ /* 0x000fe2000800063f */
[----:B------:R-:W1:Y:S01]  /*4f00*/  LDC R155, c[0x0][0x238] ;  /* 0x00008e00ff9b7b82 */ /* 0x000e620000000800 */
[----:B------:R0:W-:Y:S04]  /*4f10*/  STS.128 [R210+UR12+0x2000], R160 ;  /* 0x002000a0d2007988 */ /* 0x0001e80008000c0c */
[----:B------:R0:W-:Y:S04]  /*4f20*/  STS.128 [R205+UR12], R164 ;  /* 0x000000a4cd007988 */ /* 0x0001e80008000c0c */
[----:B------:R0:W-:Y:S04]  /*4f30*/  STS.128 [R205+UR12+0x2000], R168 ;  /* 0x002000a8cd007988 */ /* 0x0001e80008000c0c */
[----:B------:R0:W-:Y:S04]  /*4f40*/  STS.U8 [R154+UR12+0x4600], R222 ;  /* 0x004600de9a007988 */ /* 0x0001e8000800000c */
[----:B------:R0:W-:Y:S04]  /*4f50*/  STS.U8 [R154+UR12+0x4500], R224 ;  /* 0x004500e09a007988 */ /* 0x0001e8000800000c */
[----:B------:R0:W-:Y:S04]  /*4f60*/  STS.U8 [R154+UR12+0x4400], R226 ;  /* 0x004400e29a007988 */ /* 0x0001e8000800000c */
[----:B------:R0:W-:Y:S04]  /*4f70*/  STS.U8 [R154+UR12+0x4300], R228 ;  /* 0x004300e49a007988 */ /* 0x0001e8000800000c */
[----:B------:R0:W-:Y:S04]  /*4f80*/  STS.U8 [R154+UR12+0x4200], R230 ;  /* 0x004200e69a007988 */ /* 0x0001e8000800000c */
[----:B------:R0:W-:Y:S04]  /*4f90*/  STS.U8 [R154+UR12+0x4100], R232 ;  /* 0x004100e89a007988 */ /* 0x0001e8000800000c */
[----:B------:R0:W-:Y:S04]  /*4fa0*/  STS.U8 [R154+UR12+0x4000], R234 ;  /* 0x004000ea9a007988 */ /* 0x0001e8000800000c */
[----:B------:R0:W-:Y:S01]  /*4fb0*/  STS.U8 [R154+UR12+0x4700], R187 ;  /* 0x004700bb9a007988 */ /* 0x0001e2000800000c */
[----:B------:R2:W-:Y:S06]  /*4fc0*/  MEMBAR.ALL.CTA ;  /* 0x0000000000007992 */ /* 0x0005ec0000008000 */
[----:B--2---:R-:W2:Y:S01]  /*4fd0*/  FENCE.VIEW.ASYNC.S ;  /* 0x00000000000073c6 */ /* 0x004ea20000000000 */
[----:B------:R-:W-:-:S04]  /*4fe0*/  ULOP3.LUT UR4, UR4, 0x80, URZ, 0xc0, !UPT ;  /* 0x0000008004047892 */ /* 0x000fc8000f8ec03f */
[----:B------:R-:W-:Y:S01]  /*4ff0*/  ULEA.HI UR4, UR12, UR4, URZ, 0x1c ;  /* 0x000000040c047291 */ /* 0x000fe2000f8fe03f */
[----:B--2---:R-:W-:Y:S03]  /*5000*/  BAR.SYNC.DEFER_BLOCKING 0x0 ;  /* 0x0000000000007b1d */ /* 0x004fe60000010000 */
[----:B------:R-:W-:-:S04]  /*5010*/  ULOP3.LUT UR8, UR4, 0x3fff, URZ, 0xc0, !UPT ;  /* 0x00003fff04087892 */ /* 0x000fc8000f8ec03f */
[----:B------:R-:W-:Y:S01]  /*5020*/  UIADD3 UR10, UP0, UR8, 0x100, URZ ;  /* 0x00000100080a7890 */ /* 0x000fe2000ff1e03f */
[----:B------:R-:W-:-:S03]  /*5030*/  UMOV UR4, URZ ;  /* 0x0000003f00047c82 */ /* 0x000fc60008000000 */
[----:B------:R-:W-:Y:S01]  /*5040*/  UIADD3.X UR9, UR4, -0x3ffffff0, URZ, UP0, !UPT ;  /* 0xc000001004097890 */ /* 0x000fe200087fe43f */
[----:B------:R-:W-:Y:S02]  /*5050*/  UMOV UR5, 0xc0000010 ;  /* 0xc000001000057882 */ /* 0x000fe40000000000 */
[----:B------:R-:W-:Y:S01]  /*5060*/  UMOV UR4, UR8 ;  /* 0x0000000800047c82 */ /* 0x000fe20008000000 */
[----:B------:R-:W-:Y:S02]  /*5070*/  UMOV UR8, UR10 ;  /* 0x0000000a00087c82 */ /* 0x000fe40008000000 */
[----:B------:R-:W-:Y:S01]  /*5080*/  UIADD3.64 UR16, UR8, 0x100, URZ ;  /* 0x0000010008107897 */ /* 0x000fe2000fffe03f */
[----:B------:R-:W-:-:S06]  /*5090*/  WARPGROUP.ARRIVE ;  /* 0x00000000000079c5 */ /* 0x000fcc0000000000 */
[----:B------:R-:W-:Y:S01]  /*50a0*/  QGMMA.64x64x32.F32.E4M3.E4M3 R120, gdesc[UR4], R120 ;  /* 0x00e00000047879f3 */ /* 0x000fe20008700878 */
[----:B------:R-:W-:Y:S01]  /*50b0*/  UIADD3.64 UR4, UR8, 0x200, URZ ;  /* 0x0000020008047897 */ /* 0x000fe2000fffe03f */
[----:B------:R-:W-:Y:S01]  /*50c0*/  UMOV UR10, UR6 ;  /* 0x00000006000a7c82 */ /* 0x000fe20008000000 */
[----:B------:R-:W-:Y:S01]  /*50d0*/  UMOV UR11, UR7 ;  /* 0x00000007000b7c82 */ /* 0x000fe20008000000 */
[----:B------:R-:W-:Y:S01]  /*50e0*/  UMOV UR18, UR6 ;  /* 0x0000000600127c82 */ /* 0x000fe20008000000 */
[----:B------:R-:W-:Y:S01]  /*50f0*/  UMOV UR19, UR7 ;  /* 0x0000000700137c82 */ /* 0x000fe20008000000 */
[----:B------:R-:W-:Y:S04]  /*5100*/  QGMMA.64x64x32.F32.E4M3.E4M3 R88, gdesc[UR8], R88 ;  /* 0x00e00000085879f3 */ /* 0x000fe80008700858 */
[----:B------:R-:W-:Y:S04]  /*5110*/  QGMMA.64x64x32.F32.E4M3.E4M3 R56, gdesc[UR16], R56 ;  /* 0x00e00000103879f3 */ /* 0x000fe80008700838 */
[----:B------:R-:W-:Y:S01]  /*5120*/  QGMMA.64x64x32.F32.E4M3.E4M3 R24, gdesc[UR4], R24, gsb0 ;  /* 0x00e00000041879f3 */ /* 0x000fe20008000818 */
[----:B------:R-:W-:Y:S01]  /*5130*/  VIADD R22, R22, 0xffffffff ;  /* 0xffffffff16167836 */ /* 0x000fe20000000000 */
[----:B------:R-:W-:-:S04]  /*5140*/  IADD3 R7, P0, R7, UR20, RZ ;  /* 0x0000001407077c10 */ /* 0x000fc8000ff1e0ff */
[----:B------:R-:W-:Y:S02]  /*5150*/  IADD3.X R2, R2, UR21, RZ, P0, !PT ;  /* 0x0000001502027c10 */ /* 0x000fe400087fe4ff */
[----:B------:R-:W-:Y:S02]  /*5160*/  ISETP.NE.U32.AND P0, PT, R22, RZ, PT ;  /* 0x000000ff1600720c */ /* 0x000fe40003f05070 */
[----:B------:R-:W-:Y:S01]  /*5170*/  IADD3 R3, P5, R3, UR20, RZ ;  /* 0x0000001403037c10 */ /* 0x000fe2000ffbe0ff */
[----:B-1----:R-:W-:Y:S01]  /*5180*/  IMAD.SHL.U32 R155, R155, 0x20, RZ ;  /* 0x000000209b9b7824 */ /* 0x002fe200078e00ff */
[----:B------:R-:W-:Y:S02]  /*5190*/  IADD3 R6, P6, R6, UR20, RZ ;  /* 0x0000001406067c10 */ /* 0x000fe4000ffde0ff */
[----:B------:R-:W-:Y:S02]  /*51a0*/  IADD3.X R12, R12, UR21, RZ, P5, !PT ;  /* 0x000000150c0c7c10 */ /* 0x000fe4000affe4ff */
[----:B------:R-:W-:-:S02]  /*51b0*/  IADD3 R8, P1, R8, UR20, RZ ;  /* 0x0000001408087c10 */ /* 0x000fc4000ff3e0ff */
[----:B------:R-:W-:Y:S02]  /*51c0*/  IADD3 R9, P2, R9, UR20, RZ ;  /* 0x0000001409097c10 */ /* 0x000fe4000ff5e0ff */
[----:B------:R-:W-:Y:S02]  /*51d0*/  IADD3 R10, P3, R10, UR20, RZ ;  /* 0x000000140a0a7c10 */ /* 0x000fe4000ff7e0ff */
[----:B------:R-:W-:Y:S02]  /*51e0*/  IADD3 R11, P4, R11, UR20, RZ ;  /* 0x000000140b0b7c10 */ /* 0x000fe4000ff9e0ff */
[----:B------:R-:W-:Y:S02]  /*51f0*/  IADD3 R13, P5, R13, UR20, RZ ;  /* 0x000000140d0d7c10 */ /* 0x000fe4000ffbe0ff */
[----:B------:R-:W-:Y:S02]  /*5200*/  IADD3.X R14, R14, UR21, RZ, P6, !PT ;  /* 0x000000150e0e7c10 */ /* 0x000fe4000b7fe4ff */
[----:B------:R-:W-:-:S02]  /*5210*/  IADD3 R15, P6, R155, R15, RZ ;  /* 0x0000000f9b0f7210 */ /* 0x000fc40007fde0ff */
[----:B------:R-:W-:Y:S02]  /*5220*/  IADD3.X R16, R16, UR21, RZ, P1, !PT ;  /* 0x0000001510107c10 */ /* 0x000fe40008ffe4ff */
[----:B------:R-:W-:Y:S02]  /*5230*/  IADD3.X R17, R17, UR21, RZ, P2, !PT ;  /* 0x0000001511117c10 */ /* 0x000fe400097fe4ff */
[----:B------:R-:W-:Y:S02]  /*5240*/  IADD3.X R18, R18, UR21, RZ, P3, !PT ;  /* 0x0000001512127c10 */ /* 0x000fe40009ffe4ff */
[----:B------:R-:W-:Y:S02]  /*5250*/  IADD3.X R19, R19, UR21, RZ, P4, !PT ;  /* 0x0000001513137c10 */ /* 0x000fe4000a7fe4ff */
[----:B------:R-:W-:Y:S01]  /*5260*/  IADD3.X R20, R20, UR21, RZ, P5, !PT ;  /* 0x0000001514147c10 */ /* 0x000fe2000affe4ff */
[----:B------:R-:W-:Y:S01]  /*5270*/  VIADD R23, R23, 0xffffffe0 ;  /* 0xffffffe017177836 */ /* 0x000fe20000000000 */
[----:B------:R-:W-:Y:S01]  /*5280*/  LEA.HI.X.SX32 R21, R155, R21, 0x1, P6 ;  /* 0x000000159b157211 */ /* 0x000fe200030f0eff */
[----:B------:R-:W-:-:S02]  /*5290*/  WARPGROUP.DEPBAR.LE gsb0, 0x0 ;  /* 0x00008000000079c5 */ /* 0x000fc40000010000 */
[----:B0-----:R-:W-:Y:S05]  /*52a0*/  @P0 BRA `(.L_x_1) ;  /* 0xffffffd800800947 */ /* 0x001fea000383ffff */
.L_x_0:
[----:B------:R-:W0:Y:S01]  /*52b0*/  S2R R155, SR_TID.X ;  /* 0x00000000009b7919 */ /* 0x000e220000002100 */
[----:B------:R-:W-:Y:S01]  /*52c0*/  F2FP.SATFINITE.E4M3.F32.PACK_AB_MERGE_C R120, R121, R120, RZ ;  /* 0x000000787978723e */ /* 0x000fe200048070ff */
[----:B------:R-:W-:Y:S01]  /*52d0*/  ULDC UR4, c[0x0][0x22c] ;  /* 0x00008b0000047ab9 */ /* 0x000fe20000000800 */
[----:B------:R-:W-:Y:S01]  /*52e0*/  F2FP.SATFINITE.E4M3.F32.PACK_AB_MERGE_C R56, R57, R56, RZ ;  /* 0x000000383938723e */ /* 0x000fe200048070ff */
[C---:B------:R-:W-:Y:S01]  /*52f0*/  VIADD R8, R4.reuse, 0x2 ;  /* 0x0000000204087836 */ /* 0x040fe20000000000 */
[----:B------:R-:W-:Y:S01]  /*5300*/  F2FP.SATFINITE.E4M3.F32.PACK_AB_MERGE_C R24, R25, R24, RZ ;  /* 0x000000181918723e */ /* 0x000fe200048070ff */
[----:B------:R-:W-:Y:S01]  /*5310*/  VIADD R6, R4, 0x3 ;  /* 0x0000000304067836 */ /* 0x000fe20000000000 */
[----:B------:R-:W-:Y:S01]  /*5320*/  LOP3.LUT R120, R120, 0xffff, RZ, 0xc0, !PT ;  /* 0x0000ffff78787812 */ /* 0x000fe200078ec0ff */
[----:B------:R-:W-:Y:S01]  /*5330*/  ULDC UR5, c[0x0][0x22c] ;  /* 0x00008b0000057ab9 */ /* 0x000fe20000000800 */
[----:B------:R-:W-:Y:S01]  /*5340*/  LOP3.LUT R7, R56, 0xffff, RZ, 0xc0, !PT ;  /* 0x0000ffff38077812 */ /* 0x000fe200078ec0ff */
[----:B------:R-:W-:Y:S01]  /*5350*/  ULDC UR28, c[0x0][0x248] ;  /* 0x00009200001c7ab9 */ /* 0x000fe20000000800 */
[----:B------:R-:W-:Y:S01]  /*5360*/  F2FP.SATFINITE.E4M3.F32.PACK_AB_MERGE_C R122, R123, R122, RZ ;  /* 0x0000007a7b7a723e */ /* 0x000fe200048070ff */
[----:B------:R-:W-:Y:S01]  /*5370*/  ULDC.64 UR6, c[0x0][0x228] ;  /* 0x00008a0000067ab9 */ /* 0x000fe20000000a00 */
        /* <DEDUP_REMOVED lines=12> */
[----:B------:R-:W-:Y:S01]  /*5440*/  LOP3.LUT R122, R122, 0xffff, RZ, 0xc0, !PT ;  /* 0x0000ffff7a7a7812 */ /* 0x000fe200078ec0ff */
[----:B------:R-:W-:Y:S01]  /*5450*/  ULDC.64 UR16, c[0x0][0x228] ;  /* 0x00008a0000107ab9 */ /* 0x000fe20000000a00 */
[----:B------:R-:W-:Y:S01]  /*5460*/  LOP3.LUT R124, R124, 0xffff, RZ, 0xc0, !PT ;  /* 0x0000ffff7c7c7812 */ /* 0x000fe200078ec0ff */
[----:B------:R-:W-:Y:S01]  /*5470*/  ULDC.64 UR10, c[0x0][0x228] ;  /* 0x00008a00000a7ab9 */ /* 0x000fe20000000a00 */
[----:B------:R-:W-:Y:S01]  /*5480*/  LOP3.LUT R88, R88, 0xffff, RZ, 0xc0, !PT ;  /* 0x0000ffff58587812 */ /* 0x000fe200078ec0ff */
[----:B------:R-:W-:Y:S01]  /*5490*/  ULDC.64 UR8, c[0x0][0x228] ;  /* 0x00008a0000087ab9 */ /* 0x000fe20000000a00 */
[----:B------:R-:W-:Y:S01]  /*54a0*/  LOP3.LUT R15, R60, 0xffff, RZ, 0xc0, !PT ;  /* 0x0000ffff3c0f7812 */ /* 0x000fe200078ec0ff */
[C---:B0-----:R-:W-:Y:S01]  /*54b0*/  IMAD.SHL.U32 R2, R155.reuse, 0x10, RZ ;  /* 0x000000109b027824 */ /* 0x041fe200078e00ff */
[C---:B------:R-:W-:Y:S01]  /*54c0*/  LOP3.LUT R25, R155.reuse, 0xe0, RZ, 0xc0, !PT ;  /* 0x000000e09b197812 */ /* 0x040fe200078ec0ff */
[----:B------:R-:W-:Y:S01]  /*54d0*/  IMAD.SHL.U32 R3, R155, 0x80, RZ ;  /* 0x000000809b037824 */ /* 0x000fe200078e00ff */
[----:B------:R-:W-:-:S02]  /*54e0*/  LOP3.LUT R11, R24, 0xffff, RZ, 0xc0, !PT ;  /* 0x0000ffff180b7812 */ /* 0x000fc400078ec0ff */
[----:B------:R-:W-:Y:S02]  /*54f0*/  LOP3.LUT R2, R2, 0xf0, RZ, 0xc0, !PT ;  /* 0x000000f002027812 */ /* 0x000fe400078ec0ff */
[----:B------:R-:W-:Y:S02]  /*5500*/  LOP3.LUT R3, R3, 0x800, RZ, 0xc0, !PT ;  /* 0x0000080003037812 */ /* 0x000fe400078ec0ff */
[----:B------:R-:W-:Y:S02]  /*5510*/  LOP3.LUT R90, R90, 0xffff, RZ, 0xc0, !PT ;  /* 0x0000ffff5a5a7812 */ /* 0x000fe400078ec0ff */
[----:B------:R-:W-:Y:S01]  /*5520*/  IADD3 R2, R3, UR12, R2 ;  /* 0x0000000c03027c10 */ /* 0x000fe2000fffe002 */
[----:B------:R-:W-:Y:S01]  /*5530*/  VIADD R3, R4, 0x1 ;  /* 0x0000000104037836 */ /* 0x000fe20000000000 */
[----:B------:R-:W-:Y:S02]  /*5540*/  LOP3.LUT R17, R26, 0xffff, RZ, 0xc0, !PT ;  /* 0x0000ffff1a117812 */ /* 0x000fe400078ec0ff */
[----:B------:R-:W-:Y:S01]  /*5550*/  ISETP.GE.AND P2, PT, R6, UR5, PT ;  /* 0x0000000506007c0c */ /* 0x000fe2000bf46270 */
[----:B------:R-:W-:Y:S01]  /*5560*/  IMAD R25, R25, 0x8, R2 ;  /* 0x0000000819197824 */ /* 0x000fe200078e0202 */
[----:B------:R-:W-:Y:S01]  /*5570*/  ISETP.GE.AND P3, PT, R3, UR4, PT ;  /* 0x0000000403007c0c */ /* 0x000fe2000bf66270 */
[----:B------:R-:W-:Y:S01]  /*5580*/  ULDC UR4, c[0x0][0x22c] ;  /* 0x00008b0000047ab9 */ /* 0x000fe20000000800 */
[----:B------:R-:W-:-:S02]  /*5590*/  SHF.R.U32.HI R2, RZ, 0x8, R120 ;  /* 0x00000008ff027819 */ /* 0x000fc40000011678 */
[--C-:B------:R-:W-:Y:S02]  /*55a0*/  SHF.R.U32.HI R3, RZ, 0x8, R7.reuse ;  /* 0x00000008ff037819 */ /* 0x100fe40000011607 */
[----:B------:R-:W-:Y:S01]  /*55b0*/  ISETP.GE.AND P0, PT, R8, UR4, PT ;  /* 0x0000000408007c0c */ /* 0x000fe2000bf06270 */
[----:B------:R-:W-:Y:S01]  /*55c0*/  ULDC.64 UR4, c[0x0][0x220] ;  /* 0x0000880000047ab9 */ /* 0x000fe20000000a00 */
[----:B------:R-:W-:Y:S02]  /*55d0*/  LOP3.LUT R2, R2, 0xffff, RZ, 0xc0, !PT ;  /* 0x0000ffff02027812 */ /* 0x000fe400078ec0ff */
[----:B------:R-:W-:Y:S02]  /*55e0*/  LOP3.LUT R3, R3, 0xffff, RZ, 0xc0, !PT ;  /* 0x0000ffff03037812 */ /* 0x000fe400078ec0ff */
[----:B------:R-:W-:Y:S02]  /*55f0*/  PRMT R8, R120, 0x3340, R7 ;  /* 0x0000334078087816 */ /* 0x000fe40000000007 */
[----:B------:R-:W-:-:S02]  /*5600*/  LOP3.LUT R7, R58, 0xffff, RZ, 0xc0, !PT ;  /* 0x0000ffff3a077812 */ /* 0x000fc400078ec0ff */
[----:B------:R-:W-:Y:S02]  /*5610*/  PRMT R3, R2, 0x3340, R3 ;  /* 0x0000334002037816 */ /* 0x000fe40000000003 */
[----:B------:R-:W-:Y:S02]  /*5620*/  SHF.R.U32.HI R2, RZ, 0x8, R122 ;  /* 0x00000008ff027819 */ /* 0x000fe4000001167a */
[--C-:B------:R-:W-:Y:S02]  /*5630*/  PRMT R9, R122, 0x3340, R7.reuse ;  /* 0x000033407a097816 */ /* 0x100fe40000000007 */
[----:B------:R-:W-:Y:S02]  /*5640*/  SHF.R.U32.HI R14, RZ, 0x8, R7 ;  /* 0x00000008ff0e7819 */ /* 0x000fe40000011607 */
[----:B------:R-:W-:Y:S02]  /*5650*/  SHF.R.U32.HI R7, RZ, 0x8, R88 ;  /* 0x00000008ff077819 */ /* 0x000fe40000011658 */
[----:B------:R-:W-:-:S02]  /*5660*/  SHF.R.U32.HI R16, RZ, 0x8, R11 ;  /* 0x00000008ff107819 */ /* 0x000fc4000001160b */
[----:B------:R-:W-:Y:S02]  /*5670*/  PRMT R12, R124, 0x3340, R15 ;  /* 0x000033407c0c7816 */ /* 0x000fe4000000000f */
[----:B------:R-:W-:Y:S02]  /*5680*/  PRMT R10, R88, 0x3340, R11 ;  /* 0x00003340580a7816 */ /* 0x000fe4000000000b */
[----:B------:R-:W-:Y:S02]  /*5690*/  SHF.R.U32.HI R6, RZ, 0x8, R124 ;  /* 0x00000008ff067819 */ /* 0x000fe4000001167c */
[----:B------:R-:W-:Y:S02]  /*56a0*/  SHF.R.U32.HI R15, RZ, 0x8, R15 ;  /* 0x00000008ff0f7819 */ /* 0x000fe4000001160f */
[----:B------:R-:W-:Y:S02]  /*56b0*/  SHF.R.U32.HI R13, RZ, 0x8, R90 ;  /* 0x00000008ff0d7819 */ /* 0x000fe4000001165a */
[----:B------:R-:W-:-:S02]  /*56c0*/  PRMT R11, R90, 0x3340, R17 ;  /* 0x000033405a0b7816 */ /* 0x000fc40000000011 */
[----:B------:R-:W-:Y:S02]  /*56d0*/  SHF.R.U32.HI R17, RZ, 0x8, R17 ;  /* 0x00000008ff117819 */ /* 0x000fe40000011611 */
[----:B------:R-:W-:Y:S02]  /*56e0*/  LOP3.LUT R19, R2, 0xffff, RZ, 0xc0, !PT ;  /* 0x0000ffff02137812 */ /* 0x000fe400078ec0ff */
[----:B------:R-:W-:Y:S02]  /*56f0*/  LOP3.LUT R7, R7, 0xffff, RZ, 0xc0, !PT ;  /* 0x0000ffff07077812 */ /* 0x000fe400078ec0ff */
[----:B------:R-:W-:Y:S02]  /*5700*/  LOP3.LUT R2, R16, 0xffff, RZ, 0xc0, !PT ;  /* 0x0000ffff10027812 */ /* 0x000fe400078ec0ff */
[----:B------:R-:W-:Y:S02]  /*5710*/  F2FP.SATFINITE.E4M3.F32.PACK_AB_MERGE_C R126, R127, R126, RZ ;  /* 0x0000007e7f7e723e */ /* 0x000fe400048070ff */
[----:B------:R-:W-:-:S02]  /*5720*/  F2FP.SATFINITE.E4M3.F32.PACK_AB_MERGE_C R92, R93, R92, RZ ;  /* 0x0000005c5d5c723e */ /* 0x000fc400048070ff */
[----:B------:R-:W-:Y:S02]  /*5730*/  LOP3.LUT R14, R14, 0xffff, RZ, 0xc0, !PT ;  /* 0x0000ffff0e0e7812 */ /* 0x000fe400078ec0ff */
[----:B------:R-:W-:Y:S02]  /*5740*/  LOP3.LUT R6, R6, 0xffff, RZ, 0xc0, !PT ;  /* 0x0000ffff06067812 */ /* 0x000fe400078ec0ff */
[----:B------:R-:W-:Y:S02]  /*5750*/  LOP3.LUT R15, R15, 0xffff, RZ, 0xc0, !PT ;  /* 0x0000ffff0f0f7812 */ /* 0x000fe400078ec0ff */
[----:B------:R-:W-:Y:S02]  /*5760*/  F2FP.SATFINITE.E4M3.F32.PACK_AB_MERGE_C R128, R129, R128, RZ ;  /* 0x000000808180723e */ /* 0x000fe400048070ff */
[----:B------:R-:W-:Y:S02]  /*5770*/  F2FP.SATFINITE.E4M3.F32.PACK_AB_MERGE_C R94, R95, R94, RZ ;  /* 0x0000005e5f5e723e */ /* 0x000fe400048070ff */
[----:B------:R-:W-:-:S02]  /*5780*/  F2FP.SATFINITE.E4M3.F32.PACK_AB_MERGE_C R62, R63, R62, RZ ;  /* 0x0000003e3f3e723e */ /* 0x000fc400048070ff */
[----:B------:R-:W-:Y:S02]  /*5790*/  F2FP.SATFINITE.E4M3.F32.PACK_AB_MERGE_C R64, R65, R64, RZ ;  /* 0x000000404140723e */ /* 0x000fe400048070ff */
[----:B------:R-:W-:Y:S02]  /*57a0*/  F2FP.SATFINITE.E4M3.F32.PACK_AB_MERGE_C R28, R29, R28, RZ ;  /* 0x0000001c1d1c723e */ /* 0x000fe400048070ff */
[----:B------:R-:W-:Y:S02]  /*57b0*/  F2FP.SATFINITE.E4M3.F32.PACK_AB_MERGE_C R30, R31, R30, RZ ;  /* 0x0000001e1f1e723e */ /* 0x000fe400048070ff */
[----:B------:R-:W-:Y:S02]  /*57c0*/  LOP3.LUT R18, R13, 0xffff, RZ, 0xc0, !PT ;  /* 0x0000ffff0d127812 */ /* 0x000fe400078ec0ff */
[----:B------:R-:W-:Y:S02]  /*57d0*/  LOP3.LUT R13, R17, 0xffff, RZ, 0xc0, !PT ;  /* 0x0000ffff110d7812 */ /* 0x000fe400078ec0ff */
[----:B------:R-:W-:-:S02]  /*57e0*/  PRMT R17, R7, 0x3340, R2 ;  /* 0x0000334007117816 */ /* 0x000fc40000000002 */
[----:B------:R-:W-:Y:S02]  /*57f0*/  PRMT R16, R19, 0x3340, R14 ;  /* 0x0000334013107816 */ /* 0x000fe4000000000e */
[----:B------:R-:W-:Y:S02]  /*5800*/  PRMT R7, R6, 0x3340, R15 ;  /* 0x0000334006077816 */ /* 0x000fe4000000000f */
        /* <DEDUP_REMOVED lines=9> */
[----:B------:R-:W-:-:S02]  /*58a0*/  SHF.R.U32.HI R18, RZ, 0x8, R126 ;  /* 0x00000008ff127819 */ /* 0x000fc4000001167e */
[----:B------:R-:W-:Y:S02]  /*58b0*/  SHF.R.U32.HI R20, RZ, 0x8, R92 ;  /* 0x00000008ff147819 */ /* 0x000fe4000001165c */
        /* <DEDUP_REMOVED lines=9> */
[----:B------:R-:W-:Y:S02]  /*5950*/  F2FP.SATFINITE.E4M3.F32.PACK_AB_MERGE_C R130, R131, R130, RZ ;  /* 0x000000828382723e */ /* 0x000fe400048070ff */
[----:B------:R-:W-:-:S02]  /*5960*/  F2FP.SATFINITE.E4M3.F32.PACK_AB_MERGE_C R96, R97, R96, RZ ;  /* 0x000000606160723e */ /* 0x000fc400048070ff */
[----:B------:R-:W-:Y:S02]  /*5970*/  F2FP.SATFINITE.E4M3.F32.PACK_AB_MERGE_C R66, R67, R66, RZ ;  /* 0x000000424342723e */ /* 0x000fe400048070ff */
[----:B------:R-:W-:Y:S02]  /*5980*/  F2FP.SATFINITE.E4M3.F32.PACK_AB_MERGE_C R32, R33, R32, RZ ;  /* 0x000000202120723e */ /* 0x000fe400048070ff */
[----:B------:R-:W-:Y:S02]  /*5990*/  PRMT R15, R94, 0x3340, R27 ;  /* 0x000033405e0f7816 */ /* 0x000fe4000000001b */
        /* <DEDUP_REMOVED lines=12> */
[----:B------:R-:W-:Y:S02]  /*5a60*/  F2FP.SATFINITE.E4M3.F32.PACK_AB_MERGE_C R132, R133, R132, RZ ;  /* 0x000000848584723e */ /* 0x000fe400048070ff */
[----:B------:R-:W-:Y:S02]  /*5a70*/  F2FP.SATFINITE.E4M3.F32.PACK_AB_MERGE_C R98, R99, R98, RZ ;  /* 0x000000626362723e */ /* 0x000fe400048070ff */
[----:B------:R-:W-:-:S02]  /*5a80*/  F2FP.SATFINITE.E4M3.F32.PACK_AB_MERGE_C R68, R69, R68, RZ ;  /* 0x000000444544723e */ /* 0x000fc400048070ff */
[----:B------:R-:W-:Y:S02]  /*5a90*/  F2FP.SATFINITE.E4M3.F32.PACK_AB_MERGE_C R34, R35, R34, RZ ;  /* 0x000000222322723e */ /* 0x000fe400048070ff */
[----:B------:R-:W-:Y:S02]  /*5aa0*/  PRMT R20, R21, 0x3340, R20 ;  /* 0x0000334015147816 */ /* 0x000fe40000000014 */
[----:B------:R-:W-:Y:S02]  /*5ab0*/  PRMT R19, R29, 0x3340, R24 ;  /* 0x000033401d137816 */ /* 0x000fe40000000018 */
[----:B------:R-:W-:Y:S02]  /*5ac0*/  PRMT R21, R22, 0x3340, R23 ;  /* 0x0000334016157816 */ /* 0x000fe40000000017 */
[----:B------:R-:W-:Y:S02]  /*5ad0*/  PRMT R18, R27, 0x3340, R18 ;  /* 0x000033401b127816 */ /* 0x000fe40000000012 */
[----:B------:R-:W-:-:S02]  /*5ae0*/  PRMT R23, R130, 0x3340, R31 ;  /* 0x0000334082177816 */ /* 0x000fc4000000001f */
[----:B------:R-:W-:Y:S02]  /*5af0*/  PRMT R24, R96, 0x3340, R33 ;  /* 0x0000334060187816 */ /* 0x000fe40000000021 */
[----:B------:R-:W-:Y:S02]  /*5b00*/  F2FP.SATFINITE.E4M3.F32.PACK_AB_MERGE_C R36, R37, R36, RZ ;  /* 0x000000242524723e */ /* 0x000fe400048070ff */
[----:B------:R-:W-:Y:S02]  /*5b10*/  SHF.R.U32.HI R27, RZ, 0x8, R130 ;  /* 0x00000008ff1b7819 */ /* 0x000fe40000011682 */
[----:B------:R-:W-:Y:S02]  /*5b20*/  SHF.R.U32.HI R31, RZ, 0x8, R31 ;  /* 0x00000008ff1f7819 */ /* 0x000fe4000001161f */
[----:B------:R-:W-:Y:S02]  /*5b30*/  SHF.R.U32.HI R29, RZ, 0x8, R96 ;  /* 0x00000008ff1d7819 */ /* 0x000fe40000011660 */
[----:B------:R-:W-:-:S02]  /*5b40*/  SHF.R.U32.HI R33, RZ, 0x8, R33 ;  /* 0x00000008ff217819 */ /* 0x000fc40000011621 */
        /* <DEDUP_REMOVED lines=8> */
[----:B------:R-:W-:Y:S02]  /*5bd0*/  F2FP.SATFINITE.E4M3.F32.PACK_AB_MERGE_C R134, R135, R134, RZ ;  /* 0x000000868786723e */ /* 0x000fe400048070ff */
[----:B------:R-:W-:Y:S02]  /*5be0*/  F2FP.SATFINITE.E4M3.F32.PACK_AB_MERGE_C R100, R101, R100, RZ ;  /* 0x000000646564723e */ /* 0x000fe400048070ff */
[----:B------:R-:W-:Y:S02]  /*5bf0*/  F2FP.SATFINITE.E4M3.F32.PACK_AB_MERGE_C R70, R71, R70, RZ ;  /* 0x000000464746723e */ /* 0x000fe400048070ff */
[----:B------:R-:W-:-:S02]  /*5c00*/  SHF.R.U32.HI R30, RZ, 0x8, R98 ;  /* 0x00000008ff1e7819 */ /* 0x000fc40000011662 */
[----:B------:R-:W-:Y:S02]  /*5c10*/  SHF.R.U32.HI R34, RZ, 0x8, R37 ;  /* 0x00000008ff227819 */ /* 0x000fe40000011625 */
[----:B------:R-:W-:Y:S02]  /*5c20*/  SHF.R.U32.HI R28, RZ, 0x8, R132 ;  /* 0x00000008ff1c7819 */ /* 0x000fe40000011684 */
[--C-:B------:R-:W-:Y:S02]  /*5c30*/  SHF.R.U32.HI R32, RZ, 0x8, R35.reuse ;  /* 0x00000008ff207819 */ /* 0x100fe40000011623 */
[----:B------:R-:W-:Y:S02]  /*5c40*/  PRMT R22, R132, 0x3340, R35 ;  /* 0x0000334084167816 */ /* 0x000fe40000000023 */
[----:B------:R-:W-:Y:S02]  /*5c50*/  PRMT R56, R56, 0x3340, R31 ;  /* 0x0000334038387816 */ /* 0x000fe4000000001f */
[----:B------:R-:W-:-:S02]  /*5c60*/  PRMT R35, R58, 0x3340, R33 ;  /* 0x000033403a237816 */ /* 0x000fc40000000021 */
        /* <DEDUP_REMOVED lines=11> */
[----:B------:R-:W-:-:S02]  /*5d20*/  F2FP.SATFINITE.E4M3.F32.PACK_AB_MERGE_C R38, R39, R38, RZ ;  /* 0x000000262726723e */ /* 0x000fc400048070ff */
[----:B------:R-:W-:Y:S02]  /*5d30*/  F2FP.SATFINITE.E4M3.F32.PACK_AB_MERGE_C R40, R41, R40, RZ ;  /* 0x000000282928723e */ /* 0x000fe400048070ff */
[----:B------:R-:W-:Y:S02]  /*5d40*/  F2FP.SATFINITE.E4M3.F32.PACK_AB_MERGE_C R42, R43, R42, RZ ;  /* 0x0000002a2b2a723e */ /* 0x000fe400048070ff */
[----:B------:R-:W-:Y:S02]  /*5d50*/  F2FP.SATFINITE.E4M3.F32.PACK_AB_MERGE_C R44, R45, R44, RZ ;  /* 0x0000002c2d2c723e */ /* 0x000fe400048070ff */
[----:B------:R-:W-:Y:S02]  /*5d60*/  PRMT R26, R98, 0x3340, R37 ;  /* 0x00003340621a7816 */ /* 0x000fe40000000025 */
[----:B------:R-:W-:Y:S02]  /*5d70*/  PRMT R37, R27, 0x3340, R34 ;  /* 0x000033401b257816 */ /* 0x000fe40000000022 */
[----:B------:R-:W-:-:S02]  /*5d80*/  PRMT R41, R29, 0x3340, R32 ;  /* 0x000033401d297816 */ /* 0x000fc40000000020 */
[----:B------:R-:W-:Y:S02]  /*5d90*/  PRMT R43, R134, 0x3340, R31 ;  /* 0x00003340862b7816 */ /* 0x000fe4000000001f */
[----:B------:R-:W-:Y:S02]  /*5da0*/  PRMT R45, R100, 0x3340, R33 ;  /* 0x00003340642d7816 */ /* 0x000fe40000000021 */
[----:B------:R-:W-:Y:S02]  /*5db0*/  F2FP.SATFINITE.E4M3.F32.PACK_AB_MERGE_C R48, R49, R48, RZ ;  /* 0x000000303130723e */ /* 0x000fe400048070ff */
[----:B------:R-:W-:Y:S02]  /*5dc0*/  SHF.R.U32.HI R27, RZ, 0x8, R134 ;  /* 0x00000008ff1b7819 */ /* 0x000fe40000011686 */
[----:B------:R-:W-:Y:S02]  /*5dd0*/  SHF.R.U32.HI R31, RZ, 0x8, R31 ;  /* 0x00000008ff1f7819 */ /* 0x000fe4000001161f */
[----:B------:R-:W-:-:S02]  /*5de0*/  SHF.R.U32.HI R29, RZ, 0x8, R100 ;  /* 0x00000008ff1d7819 */ /* 0x000fc40000011664 */
[----:B------:R-:W-:Y:S02]  /*5df0*/  SHF.R.U32.HI R33, RZ, 0x8, R33 ;  /* 0x00000008ff217819 */ /* 0x000fe40000011621 */
        /* <DEDUP_REMOVED lines=11> */
[----:B------:R-:W-:Y:S02]  /*5eb0*/  SHF.R.U32.HI R30, RZ, 0x8, R102 ;  /* 0x00000008ff1e7819 */ /* 0x000fe40000011666 */
[----:B------:R-:W-:Y:S02]  /*5ec0*/  SHF.R.U32.HI R34, RZ, 0x8, R49 ;  /* 0x00000008ff227819 */ /* 0x000fe40000011631 */
[----:B------:R-:W-:Y:S02]  /*5ed0*/  SHF.R.U32.HI R28, RZ, 0x8, R136 ;  /* 0x00000008ff1c7819 */ /* 0x000fe40000011688 */
[----:B------:R-:W-:Y:S02]  /*5ee0*/  SHF.R.U32.HI R32, RZ, 0x8, R39 ;  /* 0x00000008ff207819 */ /* 0x000fe40000011627 */
        /* <DEDUP_REMOVED lines=14> */
[----:B------:R-:W-:Y:S02]  /*5fd0*/  PRMT R47, R102, 0x3340, R49 ;  /* 0x00003340662f7816 */ /* 0x000fe40000000031 */
[----:B------:R-:W-:Y:S02]  /*5fe0*/  PRMT R62, R27, 0x3340, R34 ;  /* 0x000033401b3e7816 */ /* 0x000fe40000000022 */
[----:B------:R-:W-:Y:S02]  /*5ff0*/  PRMT R64, R29, 0x3340, R32 ;  /* 0x000033401d407816 */ /* 0x000fe40000000020 */
[----:B------:R-:W-:Y:S02]  /*6000*/  PRMT R65, R138, 0x3340, R31 ;  /* 0x000033408a417816 */ /* 0x000fe4000000001f */
[----:B------:R-:W-:Y:S02]  /*6010*/  PRMT R66, R104, 0x3340, R33 ;  /* 0x0000334068427816 */ /* 0x000fe40000000021 */
[----:B------:R-:W-:-:S02]  /*6020*/  F2FP.SATFINITE.E4M3.F32.PACK_AB_MERGE_C R50, R51, R50, RZ ;  /* 0x000000323332723e */ /* 0x000fc400048070ff */
[----:B------:R-:W-:Y:S02]  /*6030*/  PRMT R49, R136, 0x3340, R39 ;  /* 0x0000334088317816 */ /* 0x000fe40000000027 */
[----:B------:R-:W-:Y:S02]  /*6040*/  SHF.R.U32.HI R27, RZ, 0x8, R138 ;  /* 0x00000008ff1b7819 */ /* 0x000fe4000001168a */
[----:B------:R-:W-:Y:S02]  /*6050*/  SHF.R.U32.HI R31, RZ, 0x8, R31 ;  /* 0x00000008ff1f7819 */ /* 0x000fe4000001161f */
[----:B------:R-:W-:Y:S02]  /*6060*/  SHF.R.U32.HI R29, RZ, 0x8, R104 ;  /* 0x00000008ff1d7819 */ /* 0x000fe40000011668 */
[----:B------:R-:W-:Y:S02]  /*6070*/  SHF.R.U32.HI R33, RZ, 0x8, R33 ;  /* 0x00000008ff217819 */ /* 0x000fe40000011621 */
        /* <DEDUP_REMOVED lines=8> */
[----:B------:R-:W-:Y:S02]  /*6100*/  F2FP.SATFINITE.E4M3.F32.PACK_AB_MERGE_C R142, R143, R142, RZ ;  /* 0x0000008e8f8e723e */ /* 0x000fe400048070ff */
[----:B------:R-:W-:Y:S02]  /*6110*/  F2FP.SATFINITE.E4M3.F32.PACK_AB_MERGE_C R108, R109, R108, RZ ;  /* 0x0000006c6d6c723e */ /* 0x000fe400048070ff */
[----:B------:R-:W-:Y:S02]  /*6120*/  F2FP.SATFINITE.E4M3.F32.PACK_AB_MERGE_C R78, R79, R78, RZ ;  /* 0x0000004e4f4e723e */ /* 0x000fe400048070ff */
[----:B------:R-:W-:Y:S02]  /*6130*/  SHF.R.U32.HI R30, RZ, 0x8, R106 ;  /* 0x00000008ff1e7819 */ /* 0x000fe4000001166a */
[----:B------:R-:W-:-:S02]  /*6140*/  SHF.R.U32.HI R34, RZ, 0x8, R51 ;  /* 0x00000008ff227819 */ /* 0x000fc40000011633 */
[----:B------:R-:W-:Y:S02]  /*6150*/  SHF.R.U32.HI R28, RZ, 0x8, R140 ;  /* 0x00000008ff1c7819 */ /* 0x000fe4000001168c */
[----:B------:R-:W-:Y:S02]  /*6160*/  SHF.R.U32.HI R32, RZ, 0x8, R39 ;  /* 0x00000008ff207819 */ /* 0x000fe40000011627 */
[----:B------:R-:W-:Y:S02]  /*6170*/  PRMT R67, R106, 0x3340, R51 ;  /* 0x000033406a437816 */ /* 0x000fe40000000033 */
[----:B------:R-:W-:Y:S02]  /*6180*/  PRMT R8, R8, 0x5410, R3 ;  /* 0x0000541008087816 */ /* 0x000fe40000000003 */
[----:B------:R-:W-:Y:S02]  /*6190*/  PRMT R9, R9, 0x5410, R16 ;  /* 0x0000541009097816 */ /* 0x000fe40000000010 */
[----:B------:R-:W-:-:S02]  /*61a0*/  PRMT R10, R10, 0x5410, R17 ;  /* 0x000054100a0a7816 */ /* 0x000fc40000000011 */
[----:B------:R-:W-:Y:S01]  /*61b0*/  PRMT R11, R11, 0x5410, R2 ;  /* 0x000054100b0b7816 */ /* 0x000fe20000000002 */
[----:B------:R-:W-:Y:S01]  /*61c0*/  BAR.SYNC.DEFER_BLOCKING 0x0 ;  /* 0x0000000000007b1d */ /* 0x000fe20000010000 */
[----:B------:R-:W-:Y:S02]  /*61d0*/  PRMT R40, R36, 0x3340, R31 ;  /* 0x0000334024287816 */ /* 0x000fe4000000001f */
        /* <DEDUP_REMOVED lines=9> */
[----:B------:R-:W-:-:S02]  /*6270*/  F2FP.SATFINITE.E4M3.F32.PACK_AB_MERGE_C R144, R145, R144, RZ ;  /* 0x000000909190723e */ /* 0x000fc400048070ff */
[----:B------:R-:W-:Y:S01]  /*6280*/  F2FP.SATFINITE.E4M3.F32.PACK_AB_MERGE_C R110, R111, R110, RZ ;  /* 0x0000006e6f6e723e */ /* 0x000fe200048070ff */
[----:B------:R0:W-:Y:S01]  /*6290*/  STSM.16.M88.4 [R25], R8 ;  /* 0x0000000819007844 */ /* 0x0001e20000000200 */
[----:B------:R-:W-:Y:S02]  /*62a0*/  F2FP.SATFINITE.E4M3.F32.PACK_AB_MERGE_C R80, R81, R80, RZ ;  /* 0x000000505150723e */ /* 0x000fe400048070ff */
[----:B------:R-:W-:Y:S02]  /*62b0*/  F2FP.SATFINITE.E4M3.F32.PACK_AB_MERGE_C R52, R53, R52, RZ ;  /* 0x000000343534723e */ /* 0x000fe400048070ff */
[----:B------:R-:W-:Y:S02]  /*62c0*/  F2FP.SATFINITE.E4M3.F32.PACK_AB_MERGE_C R54, R55, R54, RZ ;  /* 0x000000363736723e */ /* 0x000fe400048070ff */
[----:B------:R-:W-:Y:S02]  /*62d0*/  PRMT R53, R140, 0x3340, R39 ;  /* 0x000033408c357816 */ /* 0x000fe40000000027 */
[----:B------:R-:W-:-:S02]  /*62e0*/  PRMT R42, R27, 0x3340, R34 ;  /* 0x000033401b2a7816 */ /* 0x000fc40000000022 */
[----:B------:R-:W-:Y:S02]  /*62f0*/  PRMT R68, R29, 0x3340, R32 ;  /* 0x000033401d447816 */ /* 0x000fe40000000020 */
[----:B------:R-:W-:Y:S02]  /*6300*/  PRMT R69, R142, 0x3340, R31 ;  /* 0x000033408e457816 */ /* 0x000fe4000000001f */
[----:B------:R-:W-:Y:S02]  /*6310*/  PRMT R70, R108, 0x3340, R33 ;  /* 0x000033406c467816 */ /* 0x000fe40000000021 */
[----:B------:R-:W-:Y:S02]  /*6320*/  LOP3.LUT R144, R144, 0xffff, RZ, 0xc0, !PT ;  /* 0x0000ffff90907812 */ /* 0x000fe400078ec0ff */
[----:B------:R-:W-:Y:S02]  /*6330*/  LOP3.LUT R110, R110, 0xffff, RZ, 0xc0, !PT ;  /* 0x0000ffff6e6e7812 */ /* 0x000fe400078ec0ff */
[----:B------:R-:W-:-:S02]  /*6340*/  LOP3.LUT R39, R80, 0xffff, RZ, 0xc0, !PT ;  /* 0x0000ffff50277812 */ /* 0x000fc400078ec0ff */
[----:B------:R-:W-:Y:S02]  /*6350*/  LOP3.LUT R55, R46, 0xffff, RZ, 0xc0, !PT ;  /* 0x0000ffff2e377812 */ /* 0x000fe400078ec0ff */
[----:B------:R-:W-:Y:S02]  /*6360*/  SHF.R.U32.HI R27, RZ, 0x8, R142 ;  /* 0x00000008ff1b7819 */ /* 0x000fe4000001168e */
[----:B------:R-:W-:Y:S02]  /*6370*/  SHF.R.U32.HI R31, RZ, 0x8, R31 ;  /* 0x00000008ff1f7819 */ /* 0x000fe4000001161f */
[----:B------:R-:W-:Y:S02]  /*6380*/  SHF.R.U32.HI R29, RZ, 0x8, R108 ;  /* 0x00000008ff1d7819 */ /* 0x000fe4000001166c */
[----:B------:R-:W-:Y:S02]  /*6390*/  SHF.R.U32.HI R33, RZ, 0x8, R33 ;  /* 0x00000008ff217819 */ /* 0x000fe40000011621 */
[----:B------:R-:W-:-:S02]  /*63a0*/  SHF.R.U32.HI R30, RZ, 0x8, R110 ;  /* 0x00000008ff1e7819 */ /* 0x000fc4000001166e */
[----:B------:R-:W-:Y:S02]  /*63b0*/  SHF.R.U32.HI R34, RZ, 0x8, R55 ;  /* 0x00000008ff227819 */ /* 0x000fe40000011637 */
[----:B------:R-:W-:Y:S02]  /*63c0*/  SHF.R.U32.HI R28, RZ, 0x8, R144 ;  /* 0x00000008ff1c7819 */ /* 0x000fe40000011690 */
[----:B------:R-:W-:Y:S02]  /*63d0*/  SHF.R.U32.HI R32, RZ, 0x8, R39 ;  /* 0x00000008ff207819 */ /* 0x000fe40000011627 */
[----:B------:R-:W-:Y:S02]  /*63e0*/  LOP3.LUT R36, R27, 0xffff, RZ, 0xc0, !PT ;  /* 0x0000ffff1b247812 */ /* 0x000fe400078ec0ff */
[----:B------:R-:W-:Y:S02]  /*63f0*/  LOP3.LUT R31, R31, 0xffff, RZ, 0xc0, !PT ;  /* 0x0000ffff1f1f7812 */ /* 0x000fe400078ec0ff */
[----:B------:R-:W-:-:S02]  /*6400*/  LOP3.LUT R38, R29, 0xffff, RZ, 0xc0, !PT ;  /* 0x0000ffff1d267812 */ /* 0x000fc400078ec0ff */
[----:B------:R-:W-:Y:S02]  /*6410*/  LOP3.LUT R33, R33, 0xffff, RZ, 0xc0, !PT ;  /* 0x0000ffff21217812 */ /* 0x000fe400078ec0ff */
[----:B------:R-:W-:Y:S02]  /*6420*/  F2FP.SATFINITE.E4M3.F32.PACK_AB_MERGE_C R146, R147, R146, RZ ;  /* 0x000000929392723e */ /* 0x000fe400048070ff */
[----:B------:R-:W-:Y:S02]  /*6430*/  F2FP.SATFINITE.E4M3.F32.PACK_AB_MERGE_C R112, R113, R112, RZ ;  /* 0x000000707170723e */ /* 0x000fe400048070ff */
[----:B------:R-:W-:Y:S02]  /*6440*/  F2FP.SATFINITE.E4M3.F32.PACK_AB_MERGE_C R82, R83, R82, RZ ;  /* 0x000000525352723e */ /* 0x000fe400048070ff */
[----:B------:R-:W-:Y:S02]  /*6450*/  PRMT R71, R110, 0x3340, R55 ;  /* 0x000033406e477816 */ /* 0x000fe40000000037 */
[----:B------:R-:W-:-:S02]  /*6460*/  LOP3.LUT R27, R30, 0xffff, RZ, 0xc0, !PT ;  /* 0x0000ffff1e1b7812 */ /* 0x000fc400078ec0ff */
[----:B------:R-:W-:Y:S02]  /*6470*/  LOP3.LUT R34, R34, 0xffff, RZ, 0xc0, !PT ;  /* 0x0000ffff22227812 */ /* 0x000fe400078ec0ff */
[----:B------:R-:W-:Y:S02]  /*6480*/  LOP3.LUT R29, R28, 0xffff, RZ, 0xc0, !PT ;  /* 0x0000ffff1c1d7812 */ /* 0x000fe400078ec0ff */
[----:B------:R-:W-:Y:S02]  /*6490*/  LOP3.LUT R32, R32, 0xffff, RZ, 0xc0, !PT ;  /* 0x0000ffff20207812 */ /* 0x000fe400078ec0ff */
[----:B------:R-:W-:Y:S02]  /*64a0*/  PRMT R44, R36, 0x3340, R31 ;  /* 0x00003340242c7816 */ /* 0x000fe4000000001f */
[----:B------:R-:W-:Y:S02]  /*64b0*/  PRMT R55, R38, 0x3340, R33 ;  /* 0x0000334026377816 */ /* 0x000fe40000000021 */
[----:B------:R-:W-:-:S02]  /*64c0*/  LOP3.LUT R146, R146, 0xffff, RZ, 0xc0, !PT ;  /* 0x0000ffff92927812 */ /* 0x000fc400078ec0ff */
[----:B------:R-:W-:Y:S02]  /*64d0*/  LOP3.LUT R112, R112, 0xffff, RZ, 0xc0, !PT ;  /* 0x0000ffff70707812 */ /* 0x000fe400078ec0ff */
[----:B------:R-:W-:Y:S02]  /*64e0*/  LOP3.LUT R31, R82, 0xffff, RZ, 0xc0, !PT ;  /* 0x0000ffff521f7812 */ /* 0x000fe400078ec0ff */
[----:B------:R-:W-:Y:S02]  /*64f0*/  LOP3.LUT R33, R48, 0xffff, RZ, 0xc0, !PT ;  /* 0x0000ffff30217812 */ /* 0x000fe400078ec0ff */
[----:B------:R-:W-:Y:S02]  /*6500*/  PRMT R46, R27, 0x3340, R34 ;  /* 0x000033401b2e7816 */ /* 0x000fe40000000022 */
[----:B------:R-:W-:Y:S02]  /*6510*/  PRMT R72, R29, 0x3340, R32 ;  /* 0x000033401d487816 */ /* 0x000fe40000000020 */
[----:B------:R-:W-:-:S02]  /*6520*/  F2FP.SATFINITE.E4M3.F32.PACK_AB_MERGE_C R114, R115, R114, RZ ;  /* 0x000000727372723e */ /* 0x000fc400048070ff */
[----:B------:R-:W-:Y:S02]  /*6530*/  F2FP.SATFINITE.E4M3.F32.PACK_AB_MERGE_C R84, R85, R84, RZ ;  /* 0x000000545554723e */ /* 0x000fe400048070ff */
[----:B------:R-:W-:Y:S02]  /*6540*/  SHF.R.U32.HI R27, RZ, 0x8, R146 ;  /* 0x00000008ff1b7819 */ /* 0x000fe40000011692 */
[----:B------:R-:W-:Y:S02]  /*6550*/  PRMT R73, R146, 0x3340, R31 ;  /* 0x0000334092497816 */ /* 0x000fe4000000001f */
[----:B------:R-:W-:Y:S02]  /*6560*/  SHF.R.U32.HI R29, RZ, 0x8, R112 ;  /* 0x00000008ff1d7819 */ /* 0x000fe40000011670 */
[----:B------:R-:W-:Y:S02]  /*6570*/  PRMT R74, R112, 0x3340, R33 ;  /* 0x00003340704a7816 */ /* 0x000fe40000000021 */
[----:B------:R-:W-:-:S02]  /*6580*/  F2FP.SATFINITE.E4M3.F32.PACK_AB_MERGE_C R148, R149, R148, RZ ;  /* 0x000000949594723e */ /* 0x000fc400048070ff */
[----:B------:R-:W-:Y:S02]  /*6590*/  SHF.R.U32.HI R31, RZ, 0x8, R31 ;  /* 0x00000008ff1f7819 */ /* 0x000fe4000001161f */
[----:B------:R-:W-:Y:S02]  /*65a0*/  SHF.R.U32.HI R33, RZ, 0x8, R33 ;  /* 0x00000008ff217819 */ /* 0x000fe40000011621 */
[----:B------:R-:W-:Y:S02]  /*65b0*/  LOP3.LUT R2, R155, 0xff, RZ, 0xc0, !PT ;  /* 0x000000ff9b027812 */ /* 0x000fe400078ec0ff */
        /* <DEDUP_REMOVED lines=9> */
[----:B------:R-:W-:Y:S01]  /*6650*/  LEA R2, R2, UR12, 0x4 ;  /* 0x0000000c02027c11 */ /* 0x000fe2000f8e20ff */
[----:B------:R-:W-:Y:S01]  /*6660*/  ULDC.64 UR12, c[0x0][0x228] ;  /* 0x00008a00000c7ab9 */ /* 0x000fe20000000a00 */
[--C-:B------:R-:W-:Y:S02]  /*6670*/  PRMT R75, R114, 0x3340, R59.reuse ;  /* 0x00003340724b7816 */ /* 0x100fe4000000003b */
[----:B------:R-:W-:Y:S02]  /*6680*/  SHF.R.U32.HI R34, RZ, 0x8, R59 ;  /* 0x00000008ff227819 */ /* 0x000fe4000001163b */
[----:B------:R-:W-:Y:S02]  /*6690*/  PRMT R14, R14, 0x5410, R19 ;  /* 0x000054100e0e7816 */ /* 0x000fe40000000013 */
[--C-:B------:R-:W-:Y:S02]  /*66a0*/  PRMT R61, R148, 0x3340, R39.reuse ;  /* 0x00003340943d7816 */ /* 0x100fe40000000027 */
[----:B------:R-:W-:-:S02]  /*66b0*/  SHF.R.U32.HI R32, RZ, 0x8, R39 ;  /* 0x00000008ff207819 */ /* 0x000fc40000011627 */
[----:B------:R-:W-:Y:S02]  /*66c0*/  PRMT R48, R36, 0x3340, R31 ;  /* 0x0000334024307816 */ /* 0x000fe4000000001f */
[----:B------:R-:W-:Y:S02]  /*66d0*/  PRMT R59, R38, 0x3340, R33 ;  /* 0x00003340263b7816 */ /* 0x000fe40000000021 */
[----:B------:R-:W-:Y:S01]  /*66e0*/  PRMT R19, R26, 0x5410, R37 ;  /* 0x000054101a137816 */ /* 0x000fe20000000025 */
[----:B------:R-:W-:Y:S01]  /*66f0*/  BAR.SYNC.DEFER_BLOCKING 0x0 ;  /* 0x0000000000007b1d */ /* 0x000fe20000010000 */
[----:B------:R-:W-:Y:S02]  /*6700*/  PRMT R12, R12, 0x5410, R7 ;  /* 0x000054100c0c7816 */ /* 0x000fe40000000007 */
[----:B------:R-:W-:Y:S02]  /*6710*/  PRMT R13, R13, 0x5410, R18 ;  /* 0x000054100d0d7816 */ /* 0x000fe40000000012 */
[----:B------:R-:W-:-:S02]  /*6720*/  PRMT R15, R15, 0x5410, R20 ;  /* 0x000054100f0f7816 */ /* 0x000fc40000000014 */
[----:B------:R-:W-:Y:S02]  /*6730*/  SHF.R.U32.HI R30, RZ, 0x8, R114 ;  /* 0x00000008ff1e7819 */ /* 0x000fe40000011672 */
[----:B------:R-:W-:Y:S02]  /*6740*/  SHF.R.U32.HI R28, RZ, 0x8, R148 ;  /* 0x00000008ff1c7819 */ /* 0x000fe40000011694 */
[----:B------:R-:W-:Y:S02]  /*6750*/  LOP3.LUT R34, R34, 0xffff, RZ, 0xc0, !PT ;  /* 0x0000ffff22227812 */ /* 0x000fe400078ec0ff */
[----:B------:R-:W-:Y:S02]  /*6760*/  LOP3.LUT R32, R32, 0xffff, RZ, 0xc0, !PT ;  /* 0x0000ffff20207812 */ /* 0x000fe400078ec0ff */
[----:B------:R-:W-:Y:S02]  /*6770*/  LOP3.LUT R27, R30, 0xffff, RZ, 0xc0, !PT ;  /* 0x0000ffff1e1b7812 */ /* 0x000fe400078ec0ff */
[----:B------:R-:W-:-:S02]  /*6780*/  LOP3.LUT R29, R28, 0xffff, RZ, 0xc0, !PT ;  /* 0x0000ffff1c1d7812 */ /* 0x000fc400078ec0ff */
[----:B------:R-:W-:Y:S02]  /*6790*/  PRMT R50, R27, 0x3340, R34 ;  /* 0x000033401b327816 */ /* 0x000fe40000000022 */
[----:B------:R-:W-:Y:S02]  /*67a0*/  PRMT R76, R29, 0x3340, R32 ;  /* 0x000033401d4c7816 */ /* 0x000fe40000000020 */
[----:B------:R-:W-:Y:S01]  /*67b0*/  PRMT R18, R24, 0x5410, R35 ;  /* 0x0000541018127816 */ /* 0x000fe20000000023 */
[----:B------:R-:W1:Y:S01]  /*67c0*/  LDS.128 R36, [R2] ;  /* 0x0000000002247984 */ /* 0x000e620000000c00 */
[----:B------:R-:W-:Y:S01]  /*67d0*/  F2FP.SATFINITE.E4M3.F32.PACK_AB_MERGE_C R150, R151, R150, RZ ;  /* 0x000000969796723e */ /* 0x000fe200048070ff */
[----:B------:R-:W2:Y:S01]  /*67e0*/  LDC R24, c[0x0][0x244] ;  /* 0x00009100ff187b82 */ /* 0x000ea20000000800 */
[----:B------:R-:W-:-:S07]  /*67f0*/  F2FP.SATFINITE.E4M3.F32.PACK_AB_MERGE_C R116, R117, R116, RZ ;  /* 0x000000747574723e */ /* 0x000fce00048070ff */
[----:B------:R-:W-:Y:S01]  /*6800*/  BAR.SYNC.DEFER_BLOCKING 0x0 ;  /* 0x0000000000007b1d */ /* 0x000fe20000010000 */
[----:B------:R-:W-:Y:S02]  /*6810*/  F2FP.SATFINITE.E4M3.F32.PACK_AB_MERGE_C R118, R119, R118, RZ ;  /* 0x000000767776723e */ /* 0x000fe400048070ff */
[----:B------:R-:W-:Y:S02]  /*6820*/  LOP3.LUT R150, R150, 0xffff, RZ, 0xc0, !PT ;  /* 0x0000ffff96967812 */ /* 0x000fe400078ec0ff */
[----:B------:R-:W-:Y:S02]  /*6830*/  LOP3.LUT R116, R116, 0xffff, RZ, 0xc0, !PT ;  /* 0x0000ffff74747812 */ /* 0x000fe400078ec0ff */
[----:B------:R-:W-:Y:S02]  /*6840*/  LOP3.LUT R118, R118, 0xffff, RZ, 0xc0, !PT ;  /* 0x0000ffff76767812 */ /* 0x000fe400078ec0ff */
[----:B------:R-:W-:Y:S02]  /*6850*/  LOP3.LUT R17, R52, 0xffff, RZ, 0xc0, !PT ;  /* 0x0000ffff34117812 */ /* 0x000fe400078ec0ff */
[----:B------:R-:W-:-:S02]  /*6860*/  LOP3.LUT R29, R54, 0xffff, RZ, 0xc0, !PT ;  /* 0x0000ffff361d7812 */ /* 0x000fc400078ec0ff */
[----:B------:R-:W-:Y:S02]  /*6870*/  SHF.R.U32.HI R3, RZ, 0x8, R150 ;  /* 0x00000008ff037819 */ /* 0x000fe40000011696 */
[----:B------:R-:W-:Y:S02]  /*6880*/  SHF.R.U32.HI R16, RZ, 0x8, R116 ;  /* 0x00000008ff107819 */ /* 0x000fe40000011674 */
[--C-:B------:R-:W-:Y:S02]  /*6890*/  PRMT R78, R116, 0x3340, R17.reuse ;  /* 0x00003340744e7816 */ /* 0x100fe40000000011 */
[----:B------:R-:W-:Y:S02]  /*68a0*/  SHF.R.U32.HI R28, RZ, 0x8, R17 ;  /* 0x00000008ff1c7819 */ /* 0x000fe40000011611 */
[--C-:B------:R-:W-:Y:S02]  /*68b0*/  PRMT R79, R118, 0x3340, R29.reuse ;  /* 0x00003340764f7816 */ /* 0x100fe4000000001d */
[----:B------:R-:W-:Y:S01]  /*68c0*/  SHF.R.U32.HI R17, RZ, 0x8, R118 ;  /* 0x00000008ff117819 */ /* 0x000fe20000011676 */
[----:B------:R-:W-:Y:S01]  /*68d0*/  STSM.16.M88.4 [R25], R12 ;  /* 0x0000000c19007844 */ /* 0x000fe20000000200 */
[----:B------:R-:W-:-:S02]  /*68e0*/  SHF.R.U32.HI R29, RZ, 0x8, R29 ;  /* 0x00000008ff1d7819 */ /* 0x000fc4000001161d */
[----:B------:R-:W-:Y:S01]  /*68f0*/  LOP3.LUT R30, R3, 0xffff, RZ, 0xc0, !PT ;  /* 0x0000ffff031e7812 */ /* 0x000fe200078ec0ff */
[----:B------:R-:W-:Y:S01]  /*6900*/  BAR.SYNC.DEFER_BLOCKING 0x0 ;  /* 0x0000000000007b1d */ /* 0x000fe20000010000 */
[----:B------:R-:W-:Y:S02]  /*6910*/  LOP3.LUT R3, R16, 0xffff, RZ, 0xc0, !PT ;  /* 0x0000ffff10037812 */ /* 0x000fe400078ec0ff */
[----:B------:R-:W-:Y:S02]  /*6920*/  LOP3.LUT R16, R17, 0xffff, RZ, 0xc0, !PT ;  /* 0x0000ffff11107812 */ /* 0x000fe400078ec0ff */
[----:B------:R-:W-:Y:S02]  /*6930*/  LOP3.LUT R29, R29, 0xffff, RZ, 0xc0, !PT ;  /* 0x0000ffff1d1d7812 */ /* 0x000fe400078ec0ff */
[----:B------:R-:W-:Y:S02]  /*6940*/  PRMT R17, R23, 0x5410, R56 ;  /* 0x0000541017117816 */ /* 0x000fe40000000038 */
[----:B------:R-:W-:-:S02]  /*6950*/  PRMT R54, R16, 0x3340, R29 ;  /* 0x0000334010367816 */ /* 0x000fc4000000001d */
[----:B------:R-:W-:Y:S02]  /*6960*/  PRMT R16, R6, 0x5410, R21 ;  /* 0x0000541006107816 */ /* 0x000fe40000000015 */
[----:B------:R-:W-:Y:S02]  /*6970*/  F2FP.SATFINITE.E4M3.F32.PACK_AB_MERGE_C R86, R87, R86, RZ ;  /* 0x000000565756723e */ /* 0x000fe400048070ff */
[----:B------:R-:W-:Y:S02]  /*6980*/  LOP3.LUT R28, R28, 0xffff, RZ, 0xc0, !PT ;  /* 0x0000ffff1c1c7812 */ /* 0x000fe400078ec0ff */
[----:B------:R-:W-:Y:S02]  /*6990*/  LOP3.LUT R27, R86, 0xffff, RZ, 0xc0, !PT ;  /* 0x0000ffff561b7812 */ /* 0x000fe400078ec0ff */
[----:B0-----:R-:W-:Y:S02]  /*69a0*/  PRMT R8, R22, 0x5410, R41 ;  /* 0x0000541016087816 */ /* 0x001fe40000000029 */
[----:B------:R-:W-:-:S02]  /*69b0*/  PRMT R77, R150, 0x3340, R27 ;  /* 0x00003340964d7816 */ /* 0x000fc4000000001b */
[----:B------:R-:W-:Y:S01]  /*69c0*/  SHF.R.U32.HI R27, RZ, 0x8, R27 ;  /* 0x00000008ff1b7819 */ /* 0x000fe2000001161b */
[----:B------:R-:W0:Y:S01]  /*69d0*/  LDS.128 R32, [R2] ;  /* 0x0000000002207984 */ /* 0x000e220000000c00 */
[----:B------:R-:W-:Y:S02]  /*69e0*/  PRMT R9, R43, 0x5410, R58 ;  /* 0x000054102b097816 */ /* 0x000fe4000000003a */
[----:B------:R-:W-:Y:S01]  /*69f0*/  LOP3.LUT R27, R27, 0xffff, RZ, 0xc0, !PT ;  /* 0x0000ffff1b1b7812 */ /* 0x000fe200078ec0ff */
[----:B------:R-:W-:Y:S01]  /*6a00*/  BAR.SYNC.DEFER_BLOCKING 0x0 ;  /* 0x0000000000007b1d */ /* 0x000fe20000010000 */
[----:B------:R-:W-:Y:S02]  /*6a10*/  PRMT R10, R45, 0x5410, R60 ;  /* 0x000054102d0a7816 */ /* 0x000fe4000000003c */
[----:B------:R-:W-:Y:S02]  /*6a20*/  PRMT R52, R30, 0x3340, R27 ;  /* 0x000033401e347816 */ /* 0x000fe4000000001b */
[----:B------:R-:W-:Y:S01]  /*6a30*/  PRMT R27, R3, 0x3340, R28 ;  /* 0x00003340031b7816 */ /* 0x000fe2000000001c */
[----:B--2---:R-:W-:Y:S01]  /*6a40*/  IMAD R3, R0, R24, RZ ;  /* 0x0000001800037224 */ /* 0x004fe200078e02ff */
[----:B------:R-:W-:-:S02]  /*6a50*/  PRMT R11, R47, 0x5410, R62 ;  /* 0x000054102f0b7816 */ /* 0x000fc4000000003e */
[----:B------:R-:W-:Y:S01]  /*6a60*/  PRMT R64, R49, 0x5410, R64 ;  /* 0x0000541031407816 */ /* 0x000fe20000000040 */
[----:B------:R-:W-:Y:S01]  /*6a70*/  IMAD R24, R24, 0x100, R3 ;  /* 0x0000010018187824 */ /* 0x000fe200078e0203 */
[----:B------:R-:W-:Y:S01]  /*6a80*/  PRMT R65, R65, 0x5410, R40 ;  /* 0x0000541041417816 */ /* 0x000fe20000000028 */
[----:B------:R-:W-:Y:S01]  /*6a90*/  IMAD R40, R4, UR28, RZ ;  /* 0x0000001c04287c24 */ /* 0x000fe2000f8e02ff */
[----:B------:R-:W-:Y:S02]  /*6aa0*/  PRMT R66, R66, 0x5410, R51 ;  /* 0x0000541042427816 */ /* 0x000fe40000000033 */
[----:B------:R-:W-:Y:S01]  /*6ab0*/  PRMT R67, R67, 0x5410, R42 ;  /* 0x0000541043437816 */ /* 0x000fe2000000002a */
[----:B------:R-:W-:Y:S01]  /*6ac0*/  VIADD R42, R40, UR28 ;  /* 0x0000001c282a7c36 */ /* 0x000fe20008000000 */
[----:B------:R-:W-:Y:S02]  /*6ad0*/  PRMT R68, R53, 0x5410, R68 ;  /* 0x0000541035447816 */ /* 0x000fe40000000044 */
[----:B------:R-:W-:-:S02]  /*6ae0*/  PRMT R69, R69, 0x5410, R44 ;  /* 0x0000541045457816 */ /* 0x000fc4000000002c */
[----:B------:R-:W-:Y:S02]  /*6af0*/  PRMT R70, R70, 0x5410, R55 ;  /* 0x0000541046467816 */ /* 0x000fe40000000037 */
[----:B------:R-:W-:Y:S01]  /*6b00*/  PRMT R71, R71, 0x5410, R46 ;  /* 0x0000541047477816 */ /* 0x000fe2000000002e */
[----:B------:R-:W-:Y:S01]  /*6b10*/  STSM.16.M88.4 [R25], R16 ;  /* 0x0000001019007844 */ /* 0x000fe20000000200 */
[----:B------:R-:W-:Y:S01]  /*6b20*/  PRMT R72, R57, 0x5410, R72 ;  /* 0x0000541039487816 */ /* 0x000fe20000000048 */
[----:B------:R-:W-:Y:S01]  /*6b30*/  VIADD R46, R42, UR28 ;  /* 0x0000001c2a2e7c36 */ /* 0x000fe20008000000 */
[----:B------:R-:W-:Y:S01]  /*6b40*/  PRMT R73, R73, 0x5410, R48 ;  /* 0x0000541049497816 */ /* 0x000fe20000000030 */
[----:B------:R-:W-:Y:S01]  /*6b50*/  BAR.SYNC.DEFER_BLOCKING 0x0 ;  /* 0x0000000000007b1d */ /* 0x000fe20000010000 */
[----:B------:R-:W-:Y:S02]  /*6b60*/  PRMT R74, R74, 0x5410, R59 ;  /* 0x000054104a4a7816 */ /* 0x000fe4000000003b */
[----:B------:R-:W-:-:S02]  /*6b70*/  PRMT R75, R75, 0x5410, R50 ;  /* 0x000054104b4b7816 */ /* 0x000fc40000000032 */
[----:B------:R-:W-:Y:S02]  /*6b80*/  PRMT R76, R61, 0x5410, R76 ;  /* 0x000054103d4c7816 */ /* 0x000fe4000000004c */
[----:B------:R-:W-:Y:S02]  /*6b90*/  PRMT R77, R77, 0x5410, R52 ;  /* 0x000054104d4d7816 */ /* 0x000fe40000000034 */
[----:B------:R-:W-:Y:S02]  /*6ba0*/  PRMT R78, R78, 0x5410, R27 ;  /* 0x000054104e4e7816 */ /* 0x000fe4000000001b */
[----:B------:R-:W-:Y:S02]  /*6bb0*/  PRMT R79, R79, 0x5410, R54 ;  /* 0x000054104f4f7816 */ /* 0x000fe40000000036 */
[----:B------:R-:W-:Y:S02]  /*6bc0*/  ISETP.GE.AND P1, PT, R0, UR6, PT ;  /* 0x0000000600007c0c */ /* 0x000fe4000bf26270 */
[----:B------:R-:W-:-:S02]  /*6bd0*/  IADD3 R6, P4, R3, UR4, RZ ;  /* 0x0000000403067c10 */ /* 0x000fc4000ff9e0ff */
[----:B------:R-:W-:Y:S02]  /*6be0*/  ISETP.LT.AND P1, PT, R4, UR31, !P1 ;  /* 0x0000001f04007c0c */ /* 0x000fe4000cf21270 */
[----:B------:R-:W-:Y:S02]  /*6bf0*/  LEA.HI.X.SX32 R3, R3, UR5, 0x1, P4 ;  /* 0x0000000503037c11 */ /* 0x000fe4000a0f0eff */
[----:B------:R-:W-:Y:S02]  /*6c00*/  SHF.R.S32.HI R41, RZ, 0x1f, R40 ;  /* 0x0000001fff297819 */ /* 0x000fe40000011428 */
[----:B------:R-:W-:Y:S01]  /*6c10*/  IADD3 R26, P4, R40, R6, RZ ;  /* 0x00000006281a7210 */ /* 0x000fe20007f9e0ff */
[----:B------:R-:W2:Y:S01]  /*6c20*/  LDS.128 R28, [R2] ;  /* 0x00000000021c7984 */ /* 0x000ea20000000c00 */
[----:B------:R-:W-:Y:S03]  /*6c30*/  BAR.SYNC.DEFER_BLOCKING 0x0 ;  /* 0x0000000000007b1d */ /* 0x000fe60000010000 */
[----:B------:R-:W-:Y:S01]  /*6c40*/  IMAD.X R27, R41, 0x1, R3, P4 ;  /* 0x00000001291b7824 */ /* 0x000fe200020e0603 */
[----:B------:R-:W-:-:S02]  /*6c50*/  IADD3 R7, P5, R24, UR4, RZ ;  /* 0x0000000418077c10 */ /* 0x000fc4000ffbe0ff */
[----:B------:R-:W-:Y:S02]  /*6c60*/  ISETP.GE.AND P4, PT, R4, UR7, PT ;  /* 0x0000000704007c0c */ /* 0x000fe4000bf86270 */
[----:B-1----:R-:W-:Y:S01]  /*6c70*/  PRMT R43, R36, 0x7770, RZ ;  /* 0x00007770242b7816 */ /* 0x002fe200000000ff */
[----:B------:R-:W-:Y:S01]  /*6c80*/  ULDC UR4, c[0x0][0x22c] ;  /* 0x00008b0000047ab9 */ /* 0x000fe20000000800 */
[----:B------:R-:W-:Y:S01]  /*6c90*/  LEA.HI.X.SX32 R24, R24, UR5, 0x1, P5 ;  /* 0x0000000518187c11 */ /* 0x000fe2000a8f0eff */
[----:B------:R-:W-:Y:S01]  /*6ca0*/  ULDC.64 UR6, c[0x0][0x228] ;  /* 0x00008a0000067ab9 */ /* 0x000fe20000000a00 */
[----:B------:R-:W-:Y:S02]  /*6cb0*/  ISETP.LT.AND P4, PT, R5, UR26, !P4 ;  /* 0x0000001a05007c0c */ /* 0x000fe4000e781270 */
[----:B------:R-:W-:Y:S02]  /*6cc0*/  ISETP.LT.AND P5, PT, R0, UR24, !P3 ;  /* 0x0000001800007c0c */ /* 0x000fe4000dfa1270 */
[----:B------:R-:W-:-:S02]  /*6cd0*/  SHF.R.S32.HI R45, RZ, 0x1f, R42 ;  /* 0x0000001fff2d7819 */ /* 0x000fc4000001142a */
[C---:B------:R-:W-:Y:S02]  /*6ce0*/  PRMT R49, R36.reuse, 0x7771, RZ ;  /* 0x0000777124317816 */ /* 0x040fe400000000ff */
[----:B------:R-:W-:Y:S02]  /*6cf0*/  PRMT R47, R36, 0x7772, RZ ;  /* 0x00007772242f7816 */ /* 0x000fe400000000ff */
[----:B------:R-:W-:Y:S01]  /*6d00*/  SHF.R.S32.HI R48, RZ, 0x1f, R46 ;  /* 0x0000001fff307819 */ /* 0x000fe2000001142e */
[----:B------:R-:W-:Y:S01]  /*6d10*/  STSM.16.M88.4 [R25], R8 ;  /* 0x0000000819007844 */ /* 0x000fe20000000200 */
[----:B------:R-:W-:Y:S06]  /*6d20*/  BAR.SYNC.DEFER_BLOCKING 0x0 ;  /* 0x0000000000007b1d */ /* 0x000fec0000010000 */
[----:B------:R-:W1:Y:S02]  /*6d30*/  LDS.128 R20, [R2] ;  /* 0x0000000002147984 */ /* 0x000e640000000c00 */
[----:B------:R-:W-:Y:S06]  /*6d40*/  BAR.SYNC.DEFER_BLOCKING 0x0 ;  /* 0x0000000000007b1d */ /* 0x000fec0000010000 */
[----:B------:R-:W-:Y:S02]  /*6d50*/  STSM.16.M88.4 [R25], R64 ;  /* 0x0000004019007844 */ /* 0x000fe40000000200 */
[----:B------:R-:W-:Y:S06]  /*6d60*/  BAR.SYNC.DEFER_BLOCKING 0x0 ;  /* 0x0000000000007b1d */ /* 0x000fec0000010000 */
[----:B------:R-:W3:Y:S02]  /*6d70*/  LDS.128 R16, [R2] ;  /* 0x0000000002107984 */ /* 0x000ee40000000c00 */
[----:B------:R-:W-:Y:S06]  /*6d80*/  BAR.SYNC.DEFER_BLOCKING 0x0 ;  /* 0x0000000000007b1d */ /* 0x000fec0000010000 */
[----:B------:R-:W-:Y:S02]  /*6d90*/  STSM.16.M88.4 [R25], R68 ;  /* 0x0000004419007844 */ /* 0x000fe40000000200 */
[----:B------:R-:W-:Y:S06]  /*6da0*/  BAR.SYNC.DEFER_BLOCKING 0x0 ;  /* 0x0000000000007b1d */ /* 0x000fec0000010000 */
[----:B------:R-:W4:Y:S02]  /*6db0*/  LDS.128 R12, [R2] ;  /* 0x00000000020c7984 */ /* 0x000f240000000c00 */
[----:B------:R-:W-:Y:S06]  /*6dc0*/  BAR.SYNC.DEFER_BLOCKING 0x0 ;  /* 0x0000000000007b1d */ /* 0x000fec0000010000 */
[----:B------:R-:W-:Y:S02]  /*6dd0*/  STSM.16.M88.4 [R25], R72 ;  /* 0x0000004819007844 */ /* 0x000fe40000000200 */
[----:B------:R-:W-:Y:S06]  /*6de0*/  BAR.SYNC.DEFER_BLOCKING 0x0 ;  /* 0x0000000000007b1d */ /* 0x000fec0000010000 */
[----:B------:R-:W5:Y:S02]  /*6df0*/  LDS.128 R8, [R2] ;  /* 0x0000000002087984 */ /* 0x000f640000000c00 */
[----:B------:R-:W-:Y:S06]  /*6e00*/  BAR.SYNC.DEFER_BLOCKING 0x0 ;  /* 0x0000000000007b1d */ /* 0x000fec0000010000 */
[----:B------:R0:W-:Y:S02]  /*6e10*/  STSM.16.M88.4 [R25], R76 ;  /* 0x0000004c19007844 */ /* 0x0001e40000000200 */
[----:B------:R-:W-:Y:S01]  /*6e20*/  BAR.SYNC.DEFER_BLOCKING 0x0 ;  /* 0x0000000000007b1d */ /* 0x000fe20000010000 */
[----:B0-----:R-:W-:-:S05]  /*6e30*/  VIADD R25, R4, 0x4 ;  /* 0x0000000404197836 */ /* 0x001fca0000000000 */
[----:B------:R0:W-:Y:S01]  /*6e40*/  @P1 STG.E.U8 desc[UR14][R26.64], R43 ;  /* 0x0000002b1a001986 */ /* 0x0001e2000c10110e */
[----:B------:R-:W-:-:S05]  /*6e50*/  IADD3 R40, P1, R40, R7, RZ ;  /* 0x0000000728287210 */ /* 0x000fca0007f3e0ff */
[----:B------:R-:W-:Y:S01]  /*6e60*/  IMAD.X R41, R41, 0x1, R24, P1 ;  /* 0x0000000129297824 */ /* 0x000fe200008e0618 */
[----:B------:R-:W-:Y:S01]  /*6e70*/  ISETP.GE.AND P1, PT, R25, UR4, PT ;  /* 0x0000000419007c0c */ /* 0x000fe2000bf26270 */
[----:B------:R-:W-:Y:S01]  /*6e80*/  VIADD R25, R4, 0x5 ;  /* 0x0000000504197836 */ /* 0x000fe20000000000 */
[----:B------:R-:W-:Y:S02]  /*6e90*/  ULDC UR4, c[0x0][0x22c] ;  /* 0x00008b0000047ab9 */ /* 0x000fe40000000800 */
[----:B------:R2:W-:Y:S01]  /*6ea0*/  @P4 STG.E.U8 desc[UR14][R40.64], R49 ;  /* 0x0000003128004986 */ /* 0x0005e2000c10110e */
[CC--:B0-----:R-:W-:Y:S02]  /*6eb0*/  IADD3 R26, P6, R42.reuse, R6.reuse, RZ ;  /* 0x000000062a1a7210 */ /* 0x0c1fe40007fde0ff */
[----:B------:R-:W-:Y:S02]  /*6ec0*/  ISETP.LT.AND P4, PT, R5, UR22, !P3 ;  /* 0x0000001605007c0c */ /* 0x000fe4000df81270 */
[----:B------:R-:W-:Y:S01]  /*6ed0*/  IADD3 R42, P3, R42, R7, RZ ;  /* 0x000000072a2a7210 */ /* 0x000fe20007f7e0ff */
[----:B------:R-:W-:Y:S01]  /*6ee0*/  IMAD.X R27, R45, 0x1, R3, P6 ;  /* 0x000000012d1b7824 */ /* 0x000fe200030e0603 */
[----:B------:R-:W-:-:S03]  /*6ef0*/  IADD3 R44, P6, R46, R6, RZ ;  /* 0x000000062e2c7210 */ /* 0x000fc60007fde0ff */
[----:B------:R-:W-:Y:S01]  /*6f00*/  IMAD.X R43, R45, 0x1, R24, P3 ;  /* 0x000000012d2b7824 */ /* 0x000fe200018e0618 */
[----:B------:R0:W-:Y:S01]  /*6f10*/  @P5 STG.E.U8 desc[UR14][R26.64], R47 ;  /* 0x0000002f1a005986 */ /* 0x0001e2000c10110e */
[----:B------:R-:W-:Y:S01]  /*6f20*/  ISETP.LT.AND P5, PT, R0, UR20, !P0 ;  /* 0x0000001400007c0c */ /* 0x000fe2000c7a1270 */
[----:B------:R-:W-:Y:S01]  /*6f30*/  IMAD.X R45, R48, 0x1, R3, P6 ;  /* 0x00000001302d7824 */ /* 0x000fe200030e0603 */
[----:B--2---:R-:W-:Y:S01]  /*6f40*/  PRMT R49, R36, 0x7773, RZ ;  /* 0x0000777324317816 */ /* 0x004fe200000000ff */
[----:B------:R-:W-:Y:S01]  /*6f50*/  VIADD R36, R46, UR28 ;  /* 0x0000001c2e247c36 */ /* 0x000fe20008000000 */
[----:B------:R-:W-:Y:S01]  /*6f60*/  ISETP.GE.AND P3, PT, R25, UR4, PT ;  /* 0x0000000419007c0c */ /* 0x000fe2000bf66270 */
[----:B------:R-:W-:Y:S01]  /*6f70*/  VIADD R25, R4, 0x6 ;  /* 0x0000000604197836 */ /* 0x000fe20000000000 */
[----:B------:R-:W-:Y:S01]  /*6f80*/  ULDC UR4, c[0x0][0x22c] ;  /* 0x00008b0000047ab9 */ /* 0x000fe20000000800 */
[----:B------:R2:W-:Y:S01]  /*6f90*/  @P4 STG.E.U8 desc[UR14][R42.64], R49 ;  /* 0x000000312a004986 */ /* 0x0005e2000c10110e */
[----:B------:R-:W-:-:S02]  /*6fa0*/  ISETP.LT.AND P4, PT, R5, UR18, !P0 ;  /* 0x0000001205007c0c */ /* 0x000fc4000c781270 */
[----:B------:R-:W-:Y:S02]  /*6fb0*/  IADD3 R40, P6, R36, R6, RZ ;  /* 0x0000000624287210 */ /* 0x000fe40007fde0ff */
[----:B0-----:R-:W-:Y:S02]  /*6fc0*/  PRMT R47, R37, 0x7770, RZ ;  /* 0x00007770252f7816 */ /* 0x001fe400000000ff */
[----:B------:R-:W-:Y:S02]  /*6fd0*/  IADD3 R26, P0, R46, R7, RZ ;  /* 0x000000072e1a7210 */ /* 0x000fe40007f1e0ff */
[----:B------:R-:W-:Y:S01]  /*6fe0*/  SHF.R.S32.HI R46, RZ, 0x1f, R36 ;  /* 0x0000001fff2e7819 */ /* 0x000fe20000011424 */
[----:B------:R0:W-:Y:S01]  /*6ff0*/  @P5 STG.E.U8 desc[UR14][R44.64], R47 ;  /* 0x0000002f2c005986 */ /* 0x0001e2000c10110e */
[----:B------:R-:W-:Y:S01]  /*7000*/  ISETP.LT.AND P5, PT, R0, UR16, !P2 ;  /* 0x0000001000007c0c */ /* 0x000fe2000d7a1270 */
[----:B------:R-:W-:Y:S01]  /*7010*/  IMAD.X R27, R48, 0x1, R24, P0 ;  /* 0x00000001301b7824 */ /* 0x000fe200000e0618 */
[----:B------:R-:W-:Y:S01]  /*7020*/  ISETP.GE.AND P0, PT, R25, UR4, PT ;  /* 0x0000000419007c0c */ /* 0x000fe2000bf06270 */
[----:B------:R-:W-:Y:S01]  /*7030*/  IMAD.X R41, R46, 0x1, R3, P6 ;  /* 0x000000012e297824 */ /* 0x000fe200030e0603 */
[----:B------:R-:W-:Y:S01]  /*7040*/  ULDC UR4, c[0x0][0x22c] ;  /* 0x00008b0000047ab9 */ /* 0x000fe20000000800 */
[----:B------:R-:W-:Y:S01]  /*7050*/  VIADD R25, R4, 0x7 ;  /* 0x0000000704197836 */ /* 0x000fe20000000000 */
[----:B--2---:R-:W-:-:S02]  /*7060*/  PRMT R49, R32, 0x7770, RZ ;  /* 0x0000777020317816 */ /* 0x004fc400000000ff */
[C---:B0-----:R-:W-:Y:S01]  /*7070*/  PRMT R47, R37.reuse, 0x7771, RZ ;  /* 0x00007771252f7816 */ /* 0x041fe200000000ff */
[----:B------:R-:W-:Y:S01]  /*7080*/  VIADD R44, R36, UR28 ;  /* 0x0000001c242c7c36 */ /* 0x000fe20008000000 */
[----:B------:R-:W-:-:S03]  /*7090*/  PRMT R45, R37, 0x7772, RZ ;  /* 0x00007772252d7816 */ /* 0x000fc600000000ff */
[----:B------:R0:W-:Y:S01]  /*70a0*/  @P4 STG.E.U8 desc[UR14][R26.64], R47 ;  /* 0x0000002f1a004986 */ /* 0x0001e2000c10110e */
[C---:B------:R-:W-:Y:S02]  /*70b0*/  ISETP.LT.AND P4, PT, R5.reuse, UR12, !P2 ;  /* 0x0000000c05007c0c */ /* 0x040fe4000d781270 */
[-C--:B------:R-:W-:Y:S01]  /*70c0*/  IADD3 R42, P2, R36, R7.reuse, RZ ;  /* 0x00000007242a7210 */ /* 0x080fe20007f5e0ff */
[----:B------:R2:W-:Y:S01]  /*70d0*/  @P5 STG.E.U8 desc[UR14][R40.64], R45 ;  /* 0x0000002d28005986 */ /* 0x0005e2000c10110e */
[----:B------:R-:W-:Y:S01]  /*70e0*/  ISETP.LT.AND P5, PT, R0, UR10, !P1 ;  /* 0x0000000a00007c0c */ /* 0x000fe2000cfa1270 */
[----:B------:R-:W-:Y:S01]  /*70f0*/  ULDC UR10, c[0x0][0x228] ;  /* 0x00008a00000a7ab9 */ /* 0x000fe20000000800 */
[----:B------:R-:W-:Y:S01]  /*7100*/  SHF.R.S32.HI R48, RZ, 0x1f, R44 ;  /* 0x0000001fff307819 */ /* 0x000fe2000001142c */
[--C-:B------:R-:W-:Y:S01]  /*7110*/  IMAD.X R43, R46, 0x1, R24.reuse, P2 ;  /* 0x000000012e2b7824 */ /* 0x100fe200010e0618 */
[----:B------:R-:W-:Y:S02]  /*7120*/  IADD3 R36, P6, R44, R6, RZ ;  /* 0x000000062c247210 */ /* 0x000fe40007fde0ff */
[----:B------:R-:W-:Y:S01]  /*7130*/  ISETP.LT.AND P1, PT, R5, UR8, !P1 ;  /* 0x0000000805007c0c */ /* 0x000fe2000cf21270 */
[----:B------:R-:W-:Y:S01]  /*7140*/  ULDC UR8, c[0x0][0x228] ;  /* 0x00008a0000087ab9 */ /* 0x000fe20000000800 */
[----:B0-----:R-:W-:Y:S01]  /*7150*/  PRMT R47, R37, 0x7773, RZ ;  /* 0x00007773252f7816 */ /* 0x001fe200000000ff */
[----:B------:R-:W-:Y:S01]  /*7160*/  IMAD.X R37, R48, 0x1, R3, P6 ;  /* 0x0000000130257824 */ /* 0x000fe200030e0603 */
[----:B------:R-:W-:Y:S01]  /*7170*/  ISETP.GE.AND P2, PT, R25, UR4, PT ;  /* 0x0000000419007c0c */ /* 0x000fe2000bf46270 */
[----:B--2---:R-:W-:Y:S01]  /*7180*/  VIADD R41, R44, UR28 ;  /* 0x0000001c2c297c36 */ /* 0x004fe20008000000 */
[----:B------:R-:W-:Y:S01]  /*7190*/  PRMT R45, R38, 0x7770, RZ ;  /* 0x00007770262d7816 */ /* 0x000fe200000000ff */
[----:B------:R0:W-:Y:S01]  /*71a0*/  @P4 STG.E.U8 desc[UR14][R42.64], R47 ;  /* 0x0000002f2a004986 */ /* 0x0001e2000c10110e */
[----:B------:R-:W-:Y:S01]  /*71b0*/  IADD3 R26, P4, R44, R7, RZ ;  /* 0x000000072c1a7210 */ /* 0x000fe20007f9e0ff */
[----:B------:R-:W-:Y:S01]  /*71c0*/  VIADD R25, R4, 0x8 ;  /* 0x0000000804197836 */ /* 0x000fe20000000000 */
[----:B------:R-:W-:Y:S01]  /*71d0*/  SHF.R.S32.HI R44, RZ, 0x1f, R41 ;  /* 0x0000001fff2c7819 */ /* 0x000fe20000011429 */
[----:B------:R2:W-:Y:S01]  /*71e0*/  @P5 STG.E.U8 desc[UR14][R36.64], R45 ;  /* 0x0000002d24005986 */ /* 0x0005e2000c10110e */
[----:B------:R-:W-:Y:S01]  /*71f0*/  ISETP.LT.AND P5, PT, R0, UR6, !P3 ;  /* 0x0000000600007c0c */ /* 0x000fe2000dfa1270 */
[----:B------:R-:W-:Y:S01]  /*7200*/  IMAD.X R27, R48, 0x1, R24, P4 ;  /* 0x00000001301b7824 */ /* 0x000fe200020e0618 */
[----:B------:R-:W-:Y:S01]  /*7210*/  ULDC UR4, c[0x0][0x22c] ;  /* 0x00008b0000047ab9 */ /* 0x000fe20000000800 */
[----:B------:R-:W-:Y:S01]  /*7220*/  ULDC UR6, c[0x0][0x228] ;  /* 0x00008a0000067ab9 */ /* 0x000fe20000000800 */
[----:B------:R-:W-:Y:S01]  /*7230*/  ISETP.GE.AND P4, PT, R25, UR4, PT ;  /* 0x0000000419007c0c */ /* 0x000fe2000bf86270 */
[----:B------:R-:W-:Y:S01]  /*7240*/  ULDC.64 UR4, c[0x0][0x228] ;  /* 0x00008a0000047ab9 */ /* 0x000fe20000000a00 */
[----:B------:R-:W-:Y:S01]  /*7250*/  VIADD R25, R4, 0x9 ;  /* 0x0000000904197836 */ /* 0x000fe20000000000 */
[C---:B0-----:R-:W-:Y:S01]  /*7260*/  PRMT R47, R38.reuse, 0x7771, RZ ;  /* 0x00007771262f7816 */ /* 0x041fe200000000ff */
[----:B------:R-:W-:Y:S01]  /*7270*/  VIADD R42, R41, UR28 ;  /* 0x0000001c292a7c36 */ /* 0x000fe20008000000 */
[----:B------:R-:W-:-:S02]  /*7280*/  PRMT R43, R38, 0x7772, RZ ;  /* 0x00007772262b7816 */ /* 0x000fc400000000ff */
[----:B--2---:R-:W-:Y:S01]  /*7290*/  IADD3 R36, P6, R41, R6, RZ ;  /* 0x0000000629247210 */ /* 0x004fe20007fde0ff */
[----:B------:R0:W-:Y:S01]  /*72a0*/  @P1 STG.E.U8 desc[UR14][R26.64], R47 ;  /* 0x0000002f1a001986 */ /* 0x0001e2000c10110e */
[----:B------:R-:W-:Y:S01]  /*72b0*/  ISETP.LT.AND P1, PT, R5, UR4, !P3 ;  /* 0x0000000405007c0c */ /* 0x000fe2000df21270 */
[----:B------:R-:W-:Y:S01]  /*72c0*/  ULDC UR4, c[0x0][0x22c] ;  /* 0x00008b0000047ab9 */ /* 0x000fe20000000800 */
[----:B------:R-:W-:Y:S01]  /*72d0*/  IADD3 R40, P3, R41, R7, RZ ;  /* 0x0000000729287210 */ /* 0x000fe20007f7e0ff */
[----:B------:R-:W-:Y:S01]  /*72e0*/  IMAD.X R37, R44, 0x1, R3, P6 ;  /* 0x000000012c257824 */ /* 0x000fe200030e0603 */
[----:B------:R-:W-:Y:S02]  /*72f0*/  PRMT R45, R38, 0x7773, RZ ;  /* 0x00007773262d7816 */ /* 0x000fe400000000ff */
[----:B------:R-:W-:Y:S01]  /*7300*/  SHF.R.S32.HI R38, RZ, 0x1f, R42 ;  /* 0x0000001fff267819 */ /* 0x000fe2000001142a */
[----:B------:R-:W-:Y:S01]  /*7310*/  IMAD.X R41, R44, 0x1, R24, P3 ;  /* 0x000000012c297824 */ /* 0x000fe200018e0618 */
[----:B------:R2:W-:Y:S01]  /*7320*/  @P5 STG.E.U8 desc[UR14][R36.64], R43 ;  /* 0x0000002b24005986 */ /* 0x0005e2000c10110e */
[----:B------:R-:W-:-:S02]  /*7330*/  ISETP.LT.AND P5, PT, R0, UR30, !P0 ;  /* 0x0000001e00007c0c */ /* 0x000fc4000c7a1270 */
[-C--:B0-----:R-:W-:Y:S02]  /*7340*/  IADD3 R26, P6, R42, R6.reuse, RZ ;  /* 0x000000062a1a7210 */ /* 0x081fe40007fde0ff */
[----:B------:R-:W-:Y:S01]  /*7350*/  ISETP.GE.AND P3, PT, R25, UR4, PT ;  /* 0x0000000419007c0c */ /* 0x000fe2000bf66270 */
[----:B------:R-:W-:Y:S01]  /*7360*/  VIADD R25, R4, 0xa ;  /* 0x0000000a04197836 */ /* 0x000fe20000000000 */
[----:B------:R-:W-:Y:S01]  /*7370*/  ISETP.LT.AND P0, PT, R5, UR6, !P0 ;  /* 0x0000000605007c0c */ /* 0x000fe2000c701270 */
[----:B------:R-:W-:Y:S01]  /*7380*/  IMAD.X R27, R38, 0x1, R3, P6 ;  /* 0x00000001261b7824 */ /* 0x000fe200030e0603 */
[----:B------:R-:W-:Y:S01]  /*7390*/  ULDC UR4, c[0x0][0x22c] ;  /* 0x00008b0000047ab9 */ /* 0x000fe20000000800 */
[----:B------:R0:W-:Y:S01]  /*73a0*/  @P1 STG.E.U8 desc[UR14][R40.64], R45 ;  /* 0x0000002d28001986 */ /* 0x0001e2000c10110e */
[----:B------:R-:W-:Y:S01]  /*73b0*/  ISETP.GE.AND P1, PT, R25, UR4, PT ;  /* 0x0000000419007c0c */ /* 0x000fe2000bf26270 */
[----:B------:R-:W-:Y:S01]  /*73c0*/  ULDC UR4, c[0x0][0x228] ;  /* 0x00008a0000047ab9 */ /* 0x000fe20000000800 */
[C---:B--2---:R-:W-:Y:S01]  /*73d0*/  PRMT R43, R39.reuse, 0x7770, RZ ;  /* 0x00007770272b7816 */ /* 0x044fe200000000ff */
[----:B------:R-:W-:Y:S01]  /*73e0*/  ULDC UR6, c[0x0][0x228] ;  /* 0x00008a0000067ab9 */ /* 0x000fe20000000800 */
[C---:B------:R-:W-:Y:S01]  /*73f0*/  IADD3 R36, P6, R42.reuse, R7, RZ ;  /* 0x000000072a247210 */ /* 0x040fe20007fde0ff */
[----:B------:R-:W-:Y:S01]  /*7400*/  VIADD R42, R42, UR28 ;  /* 0x0000001c2a2a7c36 */ /* 0x000fe20008000000 */
[----:B------:R-:W-:Y:S01]  /*7410*/  PRMT R25, R39, 0x7771, RZ ;  /* 0x0000777127197816 */ /* 0x000fe200000000ff */
[----:B------:R2:W-:Y:S01]  /*7420*/  @P5 STG.E.U8 desc[UR14][R26.64], R43 ;  /* 0x0000002b1a005986 */ /* 0x0005e2000c10110e */
[----:B------:R-:W-:Y:S01]  /*7430*/  ISETP.LT.AND P5, PT, R0, UR4, !P2 ;  /* 0x0000000400007c0c */ /* 0x000fe2000d7a1270 */
[----:B------:R-:W-:Y:S01]  /*7440*/  IMAD.X R37, R38, 0x1, R24, P6 ;  /* 0x0000000126257824 */ /* 0x000fe200030e0618 */
[----:B------:R-:W-:Y:S01]  /*7450*/  IADD3 R38, P6, R42, R6, RZ ;  /* 0x000000062a267210 */ /* 0x000fe20007fde0ff */
[----:B------:R-:W-:Y:S01]  /*7460*/  ULDC UR4, c[0x0][0x228] ;  /* 0x00008a0000047ab9 */ /* 0x000fe20000000800 */
[----:B0-----:R-:W-:-:S02]  /*7470*/  SHF.R.S32.HI R41, RZ, 0x1f, R42 ;  /* 0x0000001fff297819 */ /* 0x001fc4000001142a */
[----:B------:R0:W-:Y:S01]  /*7480*/  @P0 STG.E.U8 desc[UR14][R36.64], R25 ;  /* 0x0000001924000986 */ /* 0x0001e2000c10110e */
[----:B------:R-:W-:Y:S01]  /*7490*/  ISETP.LT.AND P0, PT, R5, UR4, !P2 ;  /* 0x0000000405007c0c */ /* 0x000fe2000d701270 */
[----:B------:R-:W-:Y:S01]  /*74a0*/  ULDC UR4, c[0x0][0x22c] ;  /* 0x00008b0000047ab9 */ /* 0x000fe20000000800 */
[C---:B------:R-:W-:Y:S02]  /*74b0*/  PRMT R45, R39.reuse, 0x7773, RZ ;  /* 0x00007773272d7816 */ /* 0x040fe400000000ff */
[----:B------:R-:W-:Y:S01]  /*74c0*/  PRMT R47, R39, 0x7772, RZ ;  /* 0x00007772272f7816 */ /* 0x000fe200000000ff */
[C---:B------:R-:W-:Y:S01]  /*74d0*/  IMAD.X R39, R41.reuse, 0x1, R3, P6 ;  /* 0x0000000129277824 */ /* 0x040fe200030e0603 */
[CC--:B--2---:R-:W-:Y:S01]  /*74e0*/  IADD3 R26, P2, R42.reuse, R7.reuse, RZ ;  /* 0x000000072a1a7210 */ /* 0x0c4fe20007f5e0ff */
[----:B------:R-:W-:Y:S01]  /*74f0*/  VIADD R43, R42, UR28 ;  /* 0x0000001c2a2b7c36 */ /* 0x000fe20008000000 */
[----:B------:R-:W-:Y:S01]  /*7500*/  ISETP.LT.AND P6, PT, R0, UR6, !P4 ;  /* 0x0000000600007c0c */ /* 0x000fe2000e7c1270 */
[----:B------:R-:W-:Y:S01]  /*7510*/  ULDC UR6, c[0x0][0x228] ;  /* 0x00008a0000067ab9 */ /* 0x000fe20000000800 */
[----:B------:R2:W-:Y:S01]  /*7520*/  @P5 STG.E.U8 desc[UR14][R38.64], R47 ;  /* 0x0000002f26005986 */ /* 0x0005e2000c10110e */
[----:B0-----:R-:W-:Y:S01]  /*7530*/  VIADD R25, R4, 0xb ;  /* 0x0000000b04197836 */ /* 0x001fe20000000000 */
[----:B------:R-:W-:Y:S01]  /*7540*/  SHF.R.S32.HI R44, RZ, 0x1f, R43 ;  /* 0x0000001fff2c7819 */ /* 0x000fe2000001142b */
[----:B------:R-:W-:Y:S01]  /*7550*/  IMAD.X R27, R41, 0x1, R24, P2 ;  /* 0x00000001291b7824 */ /* 0x000fe200010e0618 */
[CC--:B------:R-:W-:Y:S01]  /*7560*/  IADD3 R40, P5, R43.reuse, R6.reuse, RZ ;  /* 0x000000062b287210 */ /* 0x0c0fe20007fbe0ff */
[----:B------:R-:W-:Y:S01]  /*7570*/  VIADD R42, R43, UR28 ;  /* 0x0000001c2b2a7c36 */ /* 0x000fe20008000000 */
[----:B------:R-:W-:Y:S01]  /*7580*/  ISETP.GE.AND P2, PT, R25, UR4, PT ;  /* 0x0000000419007c0c */ /* 0x000fe2000bf46270 */
[----:B------:R-:W-:Y:S01]  /*7590*/  ULDC UR4, c[0x0][0x228] ;  /* 0x00008a0000047ab9 */ /* 0x000fe20000000800 */
[----:B------:R0:W-:Y:S01]  /*75a0*/  @P0 STG.E.U8 desc[UR14][R26.64], R45 ;  /* 0x0000002d1a000986 */ /* 0x0001e2000c10110e */
[--C-:B------:R-:W-:Y:S01]  /*75b0*/  IMAD.X R41, R44, 0x1, R3.reuse, P5 ;  /* 0x000000012c297824 */ /* 0x100fe200028e0603 */
[----:B------:R-:W-:Y:S01]  /*75c0*/  ISETP.LT.AND P0, PT, R5, UR4, !P4 ;  /* 0x0000000405007c0c */ /* 0x000fe2000e701270 */
[----:B------:R-:W-:Y:S01]  /*75d0*/  VIADD R25, R4, 0xc ;  /* 0x0000000c04197836 */ /* 0x000fe20000000000 */
[----:B------:R-:W-:Y:S01]  /*75e0*/  ISETP.LT.AND P5, PT, R0, UR6, !P3 ;  /* 0x0000000600007c0c */ /* 0x000fe2000dfa1270 */
[----:B------:R-:W-:Y:S01]  /*75f0*/  ULDC UR4, c[0x0][0x22c] ;  /* 0x00008b0000047ab9 */ /* 0x000fe20000000800 */
[-C--:B------:R-:W-:Y:S01]  /*7600*/  IADD3 R36, P4, R43, R7.reuse, RZ ;  /* 0x000000072b247210 */ /* 0x080fe20007f9e0ff */
[----:B------:R1:W-:Y:S01]  /*7610*/  @P6 STG.E.U8 desc[UR14][R40.64], R49 ;  /* 0x0000003128006986 */ /* 0x0003e2000c10110e */
[----:B------:R-:W-:Y:S01]  /*7620*/  SHF.R.S32.HI R46, RZ, 0x1f, R42 ;  /* 0x0000001fff2e7819 */ /* 0x000fe2000001142a */
[----:B------:R-:W-:Y:S01]  /*7630*/  ULDC UR6, c[0x0][0x228] ;  /* 0x00008a0000067ab9 */ /* 0x000fe20000000800 */
[-C--:B--2---:R-:W-:Y:S01]  /*7640*/  IADD3 R38, P6, R42, R6.reuse, RZ ;  /* 0x000000062a267210 */ /* 0x084fe20007fde0ff */
[--C-:B------:R-:W-:Y:S01]  /*7650*/  IMAD.X R37, R44, 0x1, R24.reuse, P4 ;  /* 0x000000012c257824 */ /* 0x100fe200020e0618 */
[----:B------:R-:W-:Y:S01]  /*7660*/  PRMT R47, R32, 0x7771, RZ ;  /* 0x00007771202f7816 */ /* 0x000fe200000000ff */
[----:B------:R-:W-:Y:S01]  /*7670*/  VIADD R43, R42, UR28 ;  /* 0x0000001c2a2b7c36 */ /* 0x000fe20008000000 */
[----:B0-----:R-:W-:Y:S01]  /*7680*/  PRMT R45, R32, 0x7772, RZ ;  /* 0x00007772202d7816 */ /* 0x001fe200000000ff */
[----:B------:R-:W-:Y:S01]  /*7690*/  IMAD.X R39, R46, 0x1, R3, P6 ;  /* 0x000000012e277824 */ /* 0x000fe200030e0603 */
[----:B------:R-:W-:Y:S01]  /*76a0*/  ISETP.GE.AND P4, PT, R25, UR4, PT ;  /* 0x0000000419007c0c */ /* 0x000fe2000bf86270 */
[----:B------:R-:W-:Y:S01]  /*76b0*/  ULDC UR4, c[0x0][0x228] ;  /* 0x00008a0000047ab9 */ /* 0x000fe20000000800 */
[----:B------:R0:W-:Y:S01]  /*76c0*/  @P0 STG.E.U8 desc[UR14][R36.64], R47 ;  /* 0x0000002f24000986 */ /* 0x0001e2000c10110e */
[----:B------:R-:W-:Y:S01]  /*76d0*/  ISETP.LT.AND P0, PT, R5, UR4, !P3 ;  /* 0x0000000405007c0c */ /* 0x000fe2000df01270 */
[----:B------:R-:W-:Y:S01]  /*76e0*/  VIADD R25, R4, 0xd ;  /* 0x0000000d04197836 */ /* 0x000fe20000000000 */
[-C--:B------:R-:W-:Y:S01]  /*76f0*/  IADD3 R26, P3, R42, R7.reuse, RZ ;  /* 0x000000072a1a7210 */ /* 0x080fe20007f7e0ff */
[----:B------:R2:W-:Y:S01]  /*7700*/  @P5 STG.E.U8 desc[UR14][R38.64], R45 ;  /* 0x0000002d26005986 */ /* 0x0005e2000c10110e */
[----:B------:R-:W-:Y:S01]  /*7710*/  ISETP.LT.AND P5, PT, R0, UR6, !P1 ;  /* 0x0000000600007c0c */ /* 0x000fe2000cfa1270 */
[----:B------:R-:W-:Y:S01]  /*7720*/  ULDC UR4, c[0x0][0x22c] ;  /* 0x00008b0000047ab9 */ /* 0x000fe20000000800 */
[----:B------:R-:W-:Y:S01]  /*7730*/  SHF.R.S32.HI R42, RZ, 0x1f, R43 ;  /* 0x0000001fff2a7819 */ /* 0x000fe2000001142b */
[----:B------:R-:W-:Y:S01]  /*7740*/  IMAD.X R27, R46, 0x1, R24, P3 ;  /* 0x000000012e1b7824 */ /* 0x000fe200018e0618 */
[-C--:B-1----:R-:W-:Y:S01]  /*7750*/  IADD3 R40, P6, R43, R6.reuse, RZ ;  /* 0x000000062b287210 */ /* 0x082fe20007fde0ff */
[----:B------:R-:W-:Y:S01]  /*7760*/  ULDC UR6, c[0x0][0x228] ;  /* 0x00008a0000067ab9 */ /* 0x000fe20000000800 */
[----:B------:R-:W-:Y:S01]  /*7770*/  ISETP.GE.AND P3, PT, R25, UR4, PT ;  /* 0x0000000419007c0c */ /* 0x000fe2000bf66270 */
[----:B------:R-:W-:Y:S01]  /*7780*/  ULDC UR4, c[0x0][0x228] ;  /* 0x00008a0000047ab9 */ /* 0x000fe20000000800 */
[----:B0-----:R-:W-:Y:S01]  /*7790*/  PRMT R47, R32, 0x7773, RZ ;  /* 0x00007773202f7816 */ /* 0x001fe200000000ff */
[--C-:B------:R-:W-:Y:S01]  /*77a0*/  IMAD.X R41, R42, 0x1, R3.reuse, P6 ;  /* 0x000000012a297824 */ /* 0x100fe200030e0603 */
[----:B------:R-:W-:Y:S01]  /*77b0*/  ISETP.LT.AND P1, PT, R5, UR4, !P1 ;  /* 0x0000000405007c0c */ /* 0x000fe2000cf21270 */
[----:B------:R-:W-:Y:S01]  /*77c0*/  VIADD R32, R43, UR28 ;  /* 0x0000001c2b207c36 */ /* 0x000fe20008000000 */
[----:B--2---:R-:W-:Y:S01]  /*77d0*/  PRMT R45, R33, 0x7770, RZ ;  /* 0x00007770212d7816 */ /* 0x004fe200000000ff */
[----:B------:R-:W-:Y:S01]  /*77e0*/  @P0 STG.E.U8 desc[UR14][R26.64], R47 ;  /* 0x0000002f1a000986 */ /* 0x000fe2000c10110e */
[-C--:B------:R-:W-:Y:S01]  /*77f0*/  IADD3 R36, P0, R43, R7.reuse, RZ ;  /* 0x000000072b247210 */ /* 0x080fe20007f1e0ff */
[----:B------:R-:W-:Y:S01]  /*7800*/  VIADD R25, R4, 0xe ;  /* 0x0000000e04197836 */ /* 0x000fe20000000000 */
[----:B------:R-:W-:Y:S01]  /*7810*/  SHF.R.S32.HI R44, RZ, 0x1f, R32 ;  /* 0x0000001fff2c7819 */ /* 0x000fe20000011420 */
[----:B------:R0:W-:Y:S01]  /*7820*/  @P5 STG.E.U8 desc[UR14][R40.64], R45 ;  /* 0x0000002d28005986 */ /* 0x0001e2000c10110e */
[----:B------:R-:W-:Y:S01]  /*7830*/  ISETP.LT.AND P5, PT, R0, UR6, !P2 ;  /* 0x0000000600007c0c */ /* 0x000fe2000d7a1270 */
[----:B------:R-:W-:Y:S01]  /*7840*/  IMAD.X R37, R42, 0x1, R24, P0 ;  /* 0x000000012a257824 */ /* 0x000fe200000e0618 */
[-C--:B------:R-:W-:Y:S01]  /*7850*/  IADD3 R38, P6, R32, R6.reuse, RZ ;  /* 0x0000000620267210 */ /* 0x080fe20007fde0ff */
[----:B------:R-:W-:Y:S01]  /*7860*/  ULDC UR4, c[0x0][0x22c] ;  /* 0x00008b0000047ab9 */ /* 0x000fe20000000800 */
[----:B------:R-:W-:Y:S01]  /*7870*/  PRMT R43, R33, 0x7771, RZ ;  /* 0x00007771212b7816 */ /* 0x000fe200000000ff */
[----:B------:R-:W-:Y:S01]  /*7880*/  ULDC UR6, c[0x0][0x228] ;  /* 0x00008a0000067ab9 */ /* 0x000fe20000000800 */
[----:B------:R-:W-:Y:S01]  /*7890*/  ISETP.GE.AND P0, PT, R25, UR4, PT ;  /* 0x0000000419007c0c */ /* 0x000fe2000bf06270 */
[----:B------:R-:W-:Y:S01]  /*78a0*/  ULDC UR4, c[0x0][0x228] ;  /* 0x00008a0000047ab9 */ /* 0x000fe20000000800 */
[----:B------:R-:W-:Y:S01]  /*78b0*/  IMAD.X R39, R44, 0x1, R3, P6 ;  /* 0x000000012c277824 */ /* 0x000fe200030e0603 */
[----:B------:R1:W-:Y:S01]  /*78c0*/  @P1 STG.E.U8 desc[UR14][R36.64], R43 ;  /* 0x0000002b24001986 */ /* 0x0003e2000c10110e */
[----:B------:R-:W-:Y:S01]  /*78d0*/  ISETP.LT.AND P1, PT, R5, UR4, !P2 ;  /* 0x0000000405007c0c */ /* 0x000fe2000d721270 */
[----:B0-----:R-:W-:Y:S01]  /*78e0*/  VIADD R40, R32, UR28 ;  /* 0x0000001c20287c36 */ /* 0x001fe20008000000 */
[----:B------:R-:W-:Y:S01]  /*78f0*/  PRMT R41, R33, 0x7772, RZ ;  /* 0x0000777221297816 */ /* 0x000fe200000000ff */
[----:B------:R-:W-:Y:S01]  /*7900*/  VIADD R25, R4, 0xf ;  /* 0x0000000f04197836 */ /* 0x000fe20000000000 */
[----:B------:R-:W-:Y:S01]  /*7910*/  IADD3 R26, P2, R32, R7, RZ ;  /* 0x00000007201a7210 */ /* 0x000fe20007f5e0ff */
[----:B------:R-:W-:Y:S01]  /*7920*/  ULDC UR4, c[0x0][0x22c] ;  /* 0x00008b0000047ab9 */ /* 0x000fe20000000800 */
[----:B------:R-:W-:Y:S01]  /*7930*/  SHF.R.S32.HI R42, RZ, 0x1f, R40 ;  /* 0x0000001fff2a7819 */ /* 0x000fe20000011428 */
[----:B------:R0:W-:Y:S01]  /*7940*/  @P5 STG.E.U8 desc[UR14][R38.64], R41 ;  /* 0x0000002926005986 */ /* 0x0001e2000c10110e */
[----:B------:R-:W-:Y:S01]  /*7950*/  ISETP.LT.AND P5, PT, R0, UR6, !P4 ;  /* 0x0000000600007c0c */ /* 0x000fe2000e7a1270 */
[----:B------:R-:W-:Y:S01]  /*7960*/  IMAD.X R27, R44, 0x1, R24, P2 ;  /* 0x000000012c1b7824 */ /* 0x000fe200010e0618 */
[----:B------:R-:W-:Y:S01]  /*7970*/  IADD3 R32, P6, R40, R6, RZ ;  /* 0x0000000628207210 */ /* 0x000fe20007fde0ff */
[----:B------:R-:W-:Y:S01]  /*7980*/  ULDC UR6, c[0x0][0x228] ;  /* 0x00008a0000067ab9 */ /* 0x000fe20000000800 */
[----:B------:R-:W-:Y:S01]  /*7990*/  ISETP.GE.AND P2, PT, R25, UR4, PT ;  /* 0x0000000419007c0c */ /* 0x000fe2000bf46270 */
[----:B------:R-:W-:Y:S01]  /*79a0*/  ULDC UR4, c[0x0][0x228] ;  /* 0x00008a0000047ab9 */ /* 0x000fe20000000800 */
[----:B------:R-:W-:Y:S01]  /*79b0*/  VIADD R25, R4, 0x10 ;  /* 0x0000001004197836 */ /* 0x000fe20000000000 */
[----:B-1----:R-:W-:-:S02]  /*79c0*/  PRMT R43, R34, 0x7771, RZ ;  /* 0x00007771222b7816 */ /* 0x002fc400000000ff */
[----:B0-----:R-:W-:Y:S01]  /*79d0*/  PRMT R41, R33, 0x7773, RZ ;  /* 0x0000777321297816 */ /* 0x001fe200000000ff */
[----:B------:R-:W-:Y:S01]  /*79e0*/  IMAD.X R33, R42, 0x1, R3, P6 ;  /* 0x000000012a217824 */ /* 0x000fe200030e0603 */
[----:B------:R-:W-:Y:S01]  /*79f0*/  PRMT R39, R34, 0x7770, RZ ;  /* 0x0000777022277816 */ /* 0x000fe200000000ff */
[C---:B------:R-:W-:Y:S02]  /*7a00*/  VIADD R38, R40.reuse, UR28 ;  /* 0x0000001c28267c36 */ /* 0x040fe40008000000 */
[----:B------:R0:W-:Y:S01]  /*7a10*/  @P1 STG.E.U8 desc[UR14][R26.64], R41 ;  /* 0x000000291a001986 */ /* 0x0001e2000c10110e */
[----:B------:R-:W-:Y:S01]  /*7a20*/  ISETP.LT.AND P1, PT, R5, UR4, !P4 ;  /* 0x0000000405007c0c */ /* 0x000fe2000e721270 */
[----:B------:R-:W-:Y:S01]  /*7a30*/  ULDC UR4, c[0x0][0x22c] ;  /* 0x00008b0000047ab9 */ /* 0x000fe20000000800 */
[----:B------:R-:W-:Y:S01]  /*7a40*/  IADD3 R36, P4, R40, R7, RZ ;  /* 0x0000000728247210 */ /* 0x000fe20007f9e0ff */
[----:B------:R1:W-:Y:S01]  /*7a50*/  @P5 STG.E.U8 desc[UR14][R32.64], R39 ;  /* 0x0000002720005986 */ /* 0x0003e2000c10110e */
[----:B------:R-:W-:Y:S01]  /*7a60*/  ISETP.LT.AND P5, PT, R0, UR6, !P3 ;  /* 0x0000000600007c0c */ /* 0x000fe2000dfa1270 */
[----:B------:R-:W-:Y:S01]  /*7a70*/  ULDC UR6, c[0x0][0x228] ;  /* 0x00008a0000067ab9 */ /* 0x000fe20000000800 */
[----:B------:R-:W-:Y:S01]  /*7a80*/  SHF.R.S32.HI R40, RZ, 0x1f, R38 ;  /* 0x0000001fff287819 */ /* 0x000fe20000011426 */
[----:B------:R-:W-:Y:S01]  /*7a90*/  IMAD.X R37, R42, 0x1, R24, P4 ;  /* 0x000000012a257824 */ /* 0x000fe200020e0618 */
[----:B------:R-:W-:Y:S01]  /*7aa0*/  ISETP.GE.AND P4, PT, R25, UR4, PT ;  /* 0x0000000419007c0c */ /* 0x000fe2000bf86270 */
[----:B------:R-:W-:Y:S01]  /*7ab0*/  ULDC UR4, c[0x0][0x228] ;  /* 0x00008a0000047ab9 */ /* 0x000fe20000000800 */
[----:B------:R-:W-:Y:S01]  /*7ac0*/  VIADD R25, R4, 0x11 ;  /* 0x0000001104197836 */ /* 0x000fe20000000000 */
[----:B0-----:R-:W-:-:S02]  /*7ad0*/  IADD3 R26, P6, R38, R6, RZ ;  /* 0x00000006261a7210 */ /* 0x001fc40007fde0ff */
[----:B------:R0:W-:Y:S01]  /*7ae0*/  @P1 STG.E.U8 desc[UR14][R36.64], R43 ;  /* 0x0000002b24001986 */ /* 0x0001e2000c10110e */
[----:B------:R-:W-:Y:S01]  /*7af0*/  ISETP.LT.AND P1, PT, R5, UR4, !P3 ;  /* 0x0000000405007c0c */ /* 0x000fe2000df21270 */
[----:B------:R-:W-:Y:S01]  /*7b00*/  ULDC UR4, c[0x0][0x22c] ;  /* 0x00008b0000047ab9 */ /* 0x000fe20000000800 */
[----:B------:R-:W-:Y:S01]  /*7b10*/  IMAD.X R27, R40, 0x1, R3, P6 ;  /* 0x00000001281b7824 */ /* 0x000fe200030e0603 */
[----:B-1----:R-:W-:Y:S02]  /*7b20*/  PRMT R39, R34, 0x7772, RZ ;  /* 0x0000777222277816 */ /* 0x002fe400000000ff */
[C---:B------:R-:W-:Y:S01]  /*7b30*/  IADD3 R32, P3, R38.reuse, R7, RZ ;  /* 0x0000000726207210 */ /* 0x040fe20007f7e0ff */
[----:B------:R-:W-:Y:S01]  /*7b40*/  VIADD R38, R38, UR28 ;  /* 0x0000001c26267c36 */ /* 0x000fe20008000000 */
[----:B------:R-:W-:Y:S01]  /*7b50*/  PRMT R41, R34, 0x7773, RZ ;  /* 0x0000777322297816 */ /* 0x000fe200000000ff */
[----:B------:R1:W-:Y:S01]  /*7b60*/  @P5 STG.E.U8 desc[UR14][R26.64], R39 ;  /* 0x000000271a005986 */ /* 0x0003e2000c10110e */
[----:B------:R-:W-:Y:S01]  /*7b70*/  ISETP.LT.AND P5, PT, R0, UR6, !P0 ;  /* 0x0000000600007c0c */ /* 0x000fe2000c7a1270 */
[----:B------:R-:W-:Y:S01]  /*7b80*/  ULDC UR6, c[0x0][0x228] ;  /* 0x00008a0000067ab9 */ /* 0x000fe20000000800 */
[----:B------:R-:W-:Y:S01]  /*7b90*/  SHF.R.S32.HI R34, RZ, 0x1f, R38 ;  /* 0x0000001fff227819 */ /* 0x000fe20000011426 */
[----:B------:R-:W-:Y:S01]  /*7ba0*/  IMAD.X R33, R40, 0x1, R24, P3 ;  /* 0x0000000128217824 */ /* 0x000fe200018e0618 */
[----:B------:R-:W-:Y:S01]  /*7bb0*/  ISETP.GE.AND P3, PT, R25, UR4, PT ;  /* 0x0000000419007c0c */ /* 0x000fe2000bf66270 */
[----:B------:R-:W-:Y:S01]  /*7bc0*/  VIADD R25, R4, 0x12 ;  /* 0x0000001204197836 */ /* 0x000fe20000000000 */
[----:B------:R-:W-:Y:S01]  /*7bd0*/  ISETP.LT.AND P0, PT, R5, UR6, !P0 ;  /* 0x0000000605007c0c */ /* 0x000fe2000c701270 */
[----:B------:R-:W-:Y:S01]  /*7be0*/  ULDC UR4, c[0x0][0x22c] ;  /* 0x00008b0000047ab9 */ /* 0x000fe20000000800 */
[----:B------:R2:W-:Y:S01]  /*7bf0*/  @P1 STG.E.U8 desc[UR14][R32.64], R41 ;  /* 0x0000002920001986 */ /* 0x0005e2000c10110e */
[----:B0-----:R-:W-:Y:S01]  /*7c00*/  PRMT R43, R35, 0x7772, RZ ;  /* 0x00007772232b7816 */ /* 0x001fe200000000ff */
[----:B------:R-:W-:Y:S01]  /*7c10*/  ULDC UR6, c[0x0][0x228] ;  /* 0x00008a0000067ab9 */ /* 0x000fe20000000800 */
[----:B-1----:R-:W-:-:S02]  /*7c20*/  IADD3 R26, P6, R38, R6, RZ ;  /* 0x00000006261a7210 */ /* 0x002fc40007fde0ff */
[----:B------:R-:W-:Y:S02]  /*7c30*/  PRMT R39, R35, 0x7770, RZ ;  /* 0x0000777023277816 */ /* 0x000fe400000000ff */
[----:B------:R-:W-:Y:S01]  /*7c40*/  ISETP.GE.AND P1, PT, R25, UR4, PT ;  /* 0x0000000419007c0c */ /* 0x000fe2000bf26270 */
[----:B------:R-:W-:Y:S01]  /*7c50*/  IMAD.X R27, R34, 0x1, R3, P6 ;  /* 0x00000001221b7824 */ /* 0x000fe200030e0603 */
[C---:B------:R-:W-:Y:S01]  /*7c60*/  IADD3 R36, P6, R38.reuse, R7, RZ ;  /* 0x0000000726247210 */ /* 0x040fe20007fde0ff */
[----:B------:R-:W-:Y:S01]  /*7c70*/  ULDC UR4, c[0x0][0x228] ;  /* 0x00008a0000047ab9 */ /* 0x000fe20000000800 */
[----:B------:R-:W-:Y:S01]  /*7c80*/  VIADD R38, R38, UR28 ;  /* 0x0000001c26267c36 */ /* 0x000fe20008000000 */
[C---:B------:R-:W-:Y:S01]  /*7c90*/  PRMT R25, R35.reuse, 0x7771, RZ ;  /* 0x0000777123197816 */ /* 0x040fe200000000ff */
[----:B------:R0:W-:Y:S01]  /*7ca0*/  @P5 STG.E.U8 desc[UR14][R26.64], R39 ;  /* 0x000000271a005986 */ /* 0x0001e2000c10110e */
[----:B------:R-:W-:Y:S01]  /*7cb0*/  IMAD.X R37, R34, 0x1, R24, P6 ;  /* 0x0000000122257824 */ /* 0x000fe200030e0618 */
[----:B------:R-:W-:Y:S01]  /*7cc0*/  ISETP.LT.AND P5, PT, R0, UR4, !P2 ;  /* 0x0000000400007c0c */ /* 0x000fe2000d7a1270 */
[----:B------:R-:W-:Y:S01]  /*7cd0*/  ULDC UR4, c[0x0][0x248] ;  /* 0x0000920000047ab9 */ /* 0x000fe20000000800 */
[----:B--2---:R-:W-:-:S02]  /*7ce0*/  PRMT R41, R35, 0x7773, RZ ;  /* 0x0000777323297816 */ /* 0x004fc400000000ff */
[----:B------:R-:W-:Y:S01]  /*7cf0*/  SHF.R.S32.HI R35, RZ, 0x1f, R38 ;  /* 0x0000001fff237819 */ /* 0x000fe20000011426 */
[----:B------:R1:W-:Y:S01]  /*7d00*/  @P0 STG.E.U8 desc[UR14][R36.64], R25 ;  /* 0x0000001924000986 */ /* 0x0003e2000c10110e */
[CC--:B------:R-:W-:Y:S02]  /*7d10*/  IADD3 R32, P6, R38.reuse, R6.reuse, RZ ;  /* 0x0000000626207210 */ /* 0x0c0fe40007fde0ff */
[----:B------:R-:W-:Y:S01]  /*7d20*/  ISETP.LT.AND P0, PT, R5, UR6, !P2 ;  /* 0x0000000605007c0c */ /* 0x000fe2000d701270 */
[----:B------:R-:W-:Y:S01]  /*7d30*/  ULDC UR6, c[0x0][0x228] ;  /* 0x00008a0000067ab9 */ /* 0x000fe20000000800 */
[-C--:B0-----:R-:W-:Y:S01]  /*7d40*/  IADD3 R26, P2, R38, R7.reuse, RZ ;  /* 0x00000007261a7210 */ /* 0x081fe20007f5e0ff */
[C---:B------:R-:W-:Y:S01]  /*7d50*/  IMAD.X R33, R35.reuse, 0x1, R3, P6 ;  /* 0x0000000123217824 */ /* 0x040fe200030e0603 */
[----:B------:R-:W-:Y:S01]  /*7d60*/  ISETP.LT.AND P6, PT, R0, UR8, !P4 ;  /* 0x0000000800007c0c */ /* 0x000fe2000e7c1270 */
[----:B------:R-:W-:Y:S01]  /*7d70*/  VIADD R39, R38, UR4 ;  /* 0x0000000426277c36 */ /* 0x000fe20008000000 */
[----:B------:R-:W-:Y:S01]  /*7d80*/  ULDC UR4, c[0x0][0x22c] ;  /* 0x00008b0000047ab9 */ /* 0x000fe20000000800 */
[----:B------:R-:W-:Y:S01]  /*7d90*/  IMAD.X R27, R35, 0x1, R24, P2 ;  /* 0x00000001231b7824 */ /* 0x000fe200010e0618 */
[----:B------:R0:W-:Y:S01]  /*7da0*/  @P5 STG.E.U8 desc[UR14][R32.64], R43 ;  /* 0x0000002b20005986 */ /* 0x0001e2000c10110e */
[----:B-1----:R-:W-:Y:S01]  /*7db0*/  VIADD R25, R4, 0x13 ;  /* 0x0000001304197836 */ /* 0x002fe20000000000 */
[----:B------:R-:W-:Y:S01]  /*7dc0*/  SHF.R.S32.HI R38, RZ, 0x1f, R39 ;  /* 0x0000001fff267819 */ /* 0x000fe20000011427 */
[----:B------:R-:W-:Y:S01]  /*7dd0*/  ULDC UR8, c[0x0][0x228] ;  /* 0x00008a0000087ab9 */ /* 0x000fe20000000800 */
[-C--:B------:R-:W-:Y:S01]  /*7de0*/  IADD3 R34, P5, R39, R6.reuse, RZ ;  /* 0x0000000627227210 */ /* 0x080fe20007fbe0ff */
[----:B------:R1:W-:Y:S01]  /*7df0*/  @P0 STG.E.U8 desc[UR14][R26.64], R41 ;  /* 0x000000291a000986 */ /* 0x0003e2000c10110e */
[----:B------:R-:W-:Y:S01]  /*7e00*/  ISETP.GE.AND P2, PT, R25, UR4, PT ;  /* 0x0000000419007c0c */ /* 0x000fe2000bf46270 */
[----:B------:R-:W-:Y:S01]  /*7e10*/  ULDC UR4, c[0x0][0x248] ;  /* 0x0000920000047ab9 */ /* 0x000fe20000000800 */
[----:B------:R-:W-:Y:S01]  /*7e20*/  PRMT R37, R28, 0x7770, RZ ;  /* 0x000077701c257816 */ /* 0x000fe200000000ff */
[--C-:B------:R-:W-:Y:S01]  /*7e30*/  IMAD.X R35, R38, 0x1, R3.reuse, P5 ;  /* 0x0000000126237824 */ /* 0x100fe200028e0603 */
[----:B------:R-:W-:Y:S01]  /*7e40*/  ISETP.LT.AND P0, PT, R5, UR6, !P4 ;  /* 0x0000000605007c0c */ /* 0x000fe2000e701270 */
[C---:B------:R-:W-:Y:S01]  /*7e50*/  VIADD R36, R39.reuse, UR4 ;  /* 0x0000000427247c36 */ /* 0x040fe20008000000 */
[----:B------:R-:W-:Y:S01]  /*7e60*/  ISETP.LT.AND P5, PT, R0, UR8, !P3 ;  /* 0x0000000800007c0c */ /* 0x000fe2000dfa1270 */
[----:B------:R-:W-:Y:S01]  /*7e70*/  VIADD R25, R4, 0x14 ;  /* 0x0000001404197836 */ /* 0x000fe20000000000 */
[-C--:B0-----:R-:W-:Y:S01]  /*7e80*/  IADD3 R32, P4, R39, R7.reuse, RZ ;  /* 0x0000000727207210 */ /* 0x081fe20007f9e0ff */
[----:B------:R0:W-:Y:S01]  /*7e90*/  @P6 STG.E.U8 desc[UR14][R34.64], R37 ;  /* 0x0000002522006986 */ /* 0x0001e2000c10110e */
[----:B------:R-:W-:Y:S01]  /*7ea0*/  SHF.R.S32.HI R40, RZ, 0x1f, R36 ;  /* 0x0000001fff287819 */ /* 0x000fe20000011424 */
[----:B------:R-:W-:Y:S01]  /*7eb0*/  ULDC UR4, c[0x0][0x22c] ;  /* 0x00008b0000047ab9 */ /* 0x000fe20000000800 */
[-C--:B-1----:R-:W-:Y:S01]  /*7ec0*/  IADD3 R26, P6, R36, R6.reuse, RZ ;  /* 0x00000006241a7210 */ /* 0x082fe20007fde0ff */
[--C-:B------:R-:W-:Y:S01]  /*7ed0*/  IMAD.X R33, R38, 0x1, R24.reuse, P4 ;  /* 0x0000000126217824 */ /* 0x100fe200020e0618 */
[C---:B------:R-:W-:Y:S01]  /*7ee0*/  PRMT R41, R28.reuse, 0x7771, RZ ;  /* 0x000077711c297816 */ /* 0x040fe200000000ff */
[----:B------:R-:W-:Y:S01]  /*7ef0*/  ULDC UR6, c[0x0][0x228] ;  /* 0x00008a0000067ab9 */ /* 0x000fe20000000800 */
[----:B------:R-:W-:Y:S01]  /*7f00*/  PRMT R39, R28, 0x7772, RZ ;  /* 0x000077721c277816 */ /* 0x000fe200000000ff */
[----:B------:R-:W-:Y:S01]  /*7f10*/  IMAD.X R27, R40, 0x1, R3, P6 ;  /* 0x00000001281b7824 */ /* 0x000fe200030e0603 */
[----:B------:R-:W-:Y:S01]  /*7f20*/  ISETP.GE.AND P4, PT, R25, UR4, PT ;  /* 0x0000000419007c0c */ /* 0x000fe2000bf86270 */
[----:B------:R1:W-:Y:S01]  /*7f30*/  @P0 STG.E.U8 desc[UR14][R32.64], R41 ;  /* 0x0000002920000986 */ /* 0x0003e2000c10110e */
[----:B------:R-:W-:Y:S01]  /*7f40*/  ULDC UR4, c[0x0][0x248] ;  /* 0x0000920000047ab9 */ /* 0x000fe20000000800 */
[----:B------:R-:W-:Y:S01]  /*7f50*/  ISETP.LT.AND P0, PT, R5, UR6, !P3 ;  /* 0x0000000605007c0c */ /* 0x000fe2000df01270 */
[----:B------:R-:W-:Y:S01]  /*7f60*/  ULDC UR8, c[0x0][0x228] ;  /* 0x00008a0000087ab9 */ /* 0x000fe20000000800 */
[----:B0-----:R-:W-:Y:S01]  /*7f70*/  VIADD R37, R36, UR4 ;  /* 0x0000000424257c36 */ /* 0x001fe20008000000 */
[----:B------:R0:W-:Y:S01]  /*7f80*/  @P5 STG.E.U8 desc[UR14][R26.64], R39 ;  /* 0x000000271a005986 */ /* 0x0001e2000c10110e */
[----:B------:R-:W-:Y:S01]  /*7f90*/  ISETP.LT.AND P5, PT, R0, UR8, !P1 ;  /* 0x0000000800007c0c */ /* 0x000fe2000cfa1270 */
[----:B------:R-:W-:Y:S01]  /*7fa0*/  VIADD R25, R4, 0x15 ;  /* 0x0000001504197836 */ /* 0x000fe20000000000 */
[-C--:B------:R-:W-:Y:S01]  /*7fb0*/  IADD3 R34, P3, R36, R7.reuse, RZ ;  /* 0x0000000724227210 */ /* 0x080fe20007f7e0ff */
[----:B------:R-:W-:Y:S01]  /*7fc0*/  ULDC UR6, c[0x0][0x228] ;  /* 0x00008a0000067ab9 */ /* 0x000fe20000000800 */
[----:B------:R-:W-:Y:S01]  /*7fd0*/  SHF.R.S32.HI R36, RZ, 0x1f, R37 ;  /* 0x0000001fff247819 */ /* 0x000fe20000011425 */
[----:B------:R-:W-:Y:S01]  /*7fe0*/  ULDC UR4, c[0x0][0x22c] ;  /* 0x00008b0000047ab9 */ /* 0x000fe20000000800 */
[-C--:B-1----:R-:W-:Y:S01]  /*7ff0*/  IADD3 R32, P6, R37, R6.reuse, RZ ;  /* 0x0000000625207210 */ /* 0x082fe20007fde0ff */
[--C-:B------:R-:W-:Y:S01]  /*8000*/  IMAD.X R35, R40, 0x1, R24.reuse, P3 ;  /* 0x0000000128237824 */ /* 0x100fe200018e0618 */
[----:B------:R-:W-:Y:S01]  /*8010*/  PRMT R41, R28, 0x7773, RZ ;  /* 0x000077731c297816 */ /* 0x000fe200000000ff */
[----:B------:R-:W-:Y:S01]  /*8020*/  ULDC UR8, c[0x0][0x228] ;  /* 0x00008a0000087ab9 */ /* 0x000fe20000000800 */
[----:B------:R-:W-:Y:S01]  /*8030*/  ISETP.LT.AND P1, PT, R5, UR6, !P1 ;  /* 0x0000000605007c0c */ /* 0x000fe2000cf21270 */
[----:B------:R-:W-:Y:S01]  /*8040*/  IMAD.X R33, R36, 0x1, R3, P6 ;  /* 0x0000000124217824 */ /* 0x000fe200030e0603 */
[----:B0-----:R-:W-:Y:S01]  /*8050*/  PRMT R39, R29, 0x7770, RZ ;  /* 0x000077701d277816 */ /* 0x001fe200000000ff */
[----:B------:R0:W-:Y:S01]  /*8060*/  @P0 STG.E.U8 desc[UR14][R34.64], R41 ;  /* 0x0000002922000986 */ /* 0x0001e2000c10110e */
[----:B------:R-:W-:Y:S01]  /*8070*/  ISETP.GE.AND P3, PT, R25, UR4, PT ;  /* 0x0000000419007c0c */ /* 0x000fe2000bf66270 */
[----:B------:R-:W-:Y:S01]  /*8080*/  ULDC UR4, c[0x0][0x248] ;  /* 0x0000920000047ab9 */ /* 0x000fe20000000800 */
[C---:B------:R-:W-:Y:S01]  /*8090*/  IADD3 R26, P0, R37.reuse, R7, RZ ;  /* 0x00000007251a7210 */ /* 0x040fe20007f1e0ff */
[----:B------:R-:W-:Y:S01]  /*80a0*/  VIADD R28, R37, UR4 ;  /* 0x00000004251c7c36 */ /* 0x000fe20008000000 */
[----:B------:R1:W-:Y:S01]  /*80b0*/  @P5 STG.E.U8 desc[UR14][R32.64], R39 ;  /* 0x0000002720005986 */ /* 0x0003e2000c10110e */
[----:B------:R-:W-:Y:S01]  /*80c0*/  ISETP.LT.AND P5, PT, R0, UR8, !P2 ;  /* 0x0000000800007c0c */ /* 0x000fe2000d7a1270 */
[----:B------:R-:W-:Y:S01]  /*80d0*/  VIADD R25, R4, 0x16 ;  /* 0x0000001604197836 */ /* 0x000fe20000000000 */
[----:B------:R-:W-:Y:S01]  /*80e0*/  ULDC UR6, c[0x0][0x228] ;  /* 0x00008a0000067ab9 */ /* 0x000fe20000000800 */
[----:B------:R-:W-:Y:S01]  /*80f0*/  IMAD.X R27, R36, 0x1, R24, P0 ;  /* 0x00000001241b7824 */ /* 0x000fe200000e0618 */
[----:B------:R-:W-:Y:S01]  /*8100*/  SHF.R.S32.HI R38, RZ, 0x1f, R28 ;  /* 0x0000001fff267819 */ /* 0x000fe2000001141c */
[----:B------:R-:W-:Y:S01]  /*8110*/  ULDC UR4, c[0x0][0x22c] ;  /* 0x00008b0000047ab9 */ /* 0x000fe20000000800 */
[----:B0-----:R-:W-:Y:S01]  /*8120*/  IADD3 R34, P6, R28, R6, RZ ;  /* 0x000000061c227210 */ /* 0x001fe20007fde0ff */
[----:B------:R-:W-:Y:S01]  /*8130*/  ULDC UR8, c[0x0][0x228] ;  /* 0x00008a0000087ab9 */ /* 0x000fe20000000800 */
[----:B------:R-:W-:-:S02]  /*8140*/  PRMT R37, R29, 0x7772, RZ ;  /* 0x000077721d257816 */ /* 0x000fc400000000ff */
[----:B------:R-:W-:Y:S01]  /*8150*/  ISETP.GE.AND P0, PT, R25, UR4, PT ;  /* 0x0000000419007c0c */ /* 0x000fe2000bf06270 */
[----:B------:R-:W-:Y:S01]  /*8160*/  IMAD.X R35, R38, 0x1, R3, P6 ;  /* 0x0000000126237824 */ /* 0x000fe200030e0603 */
[----:B-1----:R-:W-:Y:S01]  /*8170*/  PRMT R39, R29, 0x7771, RZ ;  /* 0x000077711d277816 */ /* 0x002fe200000000ff */
[----:B------:R-:W-:Y:S01]  /*8180*/  ULDC UR4, c[0x0][0x248] ;  /* 0x0000920000047ab9 */ /* 0x000fe20000000800 */
[----:B------:R-:W-:Y:S02]  /*8190*/  VIADD R25, R4, 0x17 ;  /* 0x0000001704197836 */ /* 0x000fe40000000000 */
[C---:B------:R-:W-:Y:S01]  /*81a0*/  VIADD R36, R28.reuse, UR4 ;  /* 0x000000041c247c36 */ /* 0x040fe20008000000 */
        /* <DEDUP_REMOVED lines=12> */
[----:B0-----:R-:W-:Y:S01]  /*8270*/  IADD3 R26, P6, R36, R6, RZ ;  /* 0x00000006241a7210 */ /* 0x001fe20007fde0ff */
[----:B------:R-:W-:Y:S01]  /*8280*/  ULDC UR8, c[0x0][0x228] ;  /* 0x00008a0000087ab9 */ /* 0x000fe20000000800 */
[----:B-1----:R-:W-:-:S03]  /*8290*/  PRMT R37, R29, 0x7773, RZ ;  /* 0x000077731d257816 */ /* 0x002fc600000000ff */
[----:B------:R-:W-:Y:S01]  /*82a0*/  IMAD.X R27, R40, 0x1, R3, P6 ;  /* 0x00000001281b7824 */ /* 0x000fe200030e0603 */
[----:B------:R-:W-:Y:S01]  /*82b0*/  PRMT R35, R30, 0x7770, RZ ;  /* 0x000077701e237816 */ /* 0x000fe200000000ff */
[C---:B------:R-:W-:Y:S01]  /*82c0*/  VIADD R34, R36.reuse, UR4 ;  /* 0x0000000424227c36 */ /* 0x040fe20008000000 */
[----:B------:R-:W-:Y:S01]  /*82d0*/  ULDC UR4, c[0x0][0x22c] ;  /* 0x00008b0000047ab9 */ /* 0x000fe20000000800 */
[----:B------:R0:W-:Y:S01]  /*82e0*/  @P1 STG.E.U8 desc[UR14][R32.64], R37 ;  /* 0x0000002520001986 */ /* 0x0001e2000c10110e */
[----:B------:R-:W-:Y:S01]  /*82f0*/  ISETP.LT.AND P1, PT, R5, UR6, !P4 ;  /* 0x0000000605007c0c */ /* 0x000fe2000e721270 */
[----:B------:R-:W-:Y:S01]  /*8300*/  ULDC UR6, c[0x0][0x228] ;  /* 0x00008a0000067ab9 */ /* 0x000fe20000000800 */
[----:B------:R-:W-:Y:S01]  /*8310*/  IADD3 R28, P4, R36, R7, RZ ;  /* 0x00000007241c7210 */ /* 0x000fe20007f9e0ff */
[----:B------:R1:W-:Y:S01]  /*8320*/  @P5 STG.E.U8 desc[UR14][R26.64], R35 ;  /* 0x000000231a005986 */ /* 0x0003e2000c10110e */
[----:B------:R-:W-:Y:S01]  /*8330*/  ISETP.LT.AND P5, PT, R0, UR6, !P3 ;  /* 0x0000000600007c0c */ /* 0x000fe2000dfa1270 */
[----:B------:R-:W-:-:S02]  /*8340*/  ULDC UR6, c[0x0][0x22c] ;  /* 0x00008b0000067ab9 */ /* 0x000fc40000000800 */
[----:B------:R-:W-:Y:S01]  /*8350*/  IMAD.X R29, R40, 0x1, R24, P4 ;  /* 0x00000001281d7824 */ /* 0x000fe200020e0618 */
[----:B------:R-:W-:Y:S01]  /*8360*/  ISETP.GE.AND P4, PT, R25, UR4, PT ;  /* 0x0000000419007c0c */ /* 0x000fe2000bf86270 */
[----:B------:R-:W-:Y:S01]  /*8370*/  ULDC UR4, c[0x0][0x228] ;  /* 0x00008a0000047ab9 */ /* 0x000fe20000000800 */
[----:B------:R-:W-:Y:S01]  /*8380*/  VIADD R25, R4, 0x19 ;  /* 0x0000001904197836 */ /* 0x000fe20000000000 */
[----:B0-----:R-:W-:Y:S02]  /*8390*/  PRMT R37, R30, 0x7771, RZ ;  /* 0x000077711e257816 */ /* 0x001fe400000000ff */
[----:B------:R-:W-:Y:S02]  /*83a0*/  SHF.R.S32.HI R33, RZ, 0x1f, R34 ;  /* 0x0000001fff217819 */ /* 0x000fe40000011422 */
[----:B-1----:R-:W-:Y:S01]  /*83b0*/  IADD3 R26, P6, R34, R6, RZ ;  /* 0x00000006221a7210 */ /* 0x002fe20007fde0ff */
[----:B------:R0:W-:Y:S01]  /*83c0*/  @P1 STG.E.U8 desc[UR14][R28.64], R37 ;  /* 0x000000251c001986 */ /* 0x0001e2000c10110e */
[----:B------:R-:W-:-:S02]  /*83d0*/  PRMT R35, R30, 0x7772, RZ ;  /* 0x000077721e237816 */ /* 0x000fc400000000ff */
[----:B------:R-:W-:Y:S01]  /*83e0*/  ISETP.LT.AND P1, PT, R5, UR4, !P3 ;  /* 0x0000000405007c0c */ /* 0x000fe2000df21270 */
[C---:B------:R-:W-:Y:S01]  /*83f0*/  IMAD.X R27, R33.reuse, 0x1, R3, P6 ;  /* 0x00000001211b7824 */ /* 0x040fe200030e0603 */
[----:B------:R-:W-:Y:S01]  /*8400*/  ULDC UR4, c[0x0][0x248] ;  /* 0x0000920000047ab9 */ /* 0x000fe20000000800 */
[C---:B------:R-:W-:Y:S01]  /*8410*/  IADD3 R32, P3, R34.reuse, R7, RZ ;  /* 0x0000000722207210 */ /* 0x040fe20007f7e0ff */
[----:B------:R-:W-:Y:S01]  /*8420*/  VIADD R34, R34, UR4 ;  /* 0x0000000422227c36 */ /* 0x000fe20008000000 */
[----:B------:R-:W-:Y:S01]  /*8430*/  ULDC UR4, c[0x0][0x22c] ;  /* 0x00008b0000047ab9 */ /* 0x000fe20000000800 */
[----:B------:R1:W-:Y:S01]  /*8440*/  @P5 STG.E.U8 desc[UR14][R26.64], R35 ;  /* 0x000000231a005986 */ /* 0x0003e2000c10110e */
[----:B------:R-:W-:Y:S01]  /*8450*/  ISETP.LT.AND P5, PT, R0, UR8, !P0 ;  /* 0x0000000800007c0c */ /* 0x000fe2000c7a1270 */
[----:B------:R-:W-:Y:S01]  /*8460*/  IMAD.X R33, R33, 0x1, R24, P3 ;  /* 0x0000000121217824 */ /* 0x000fe200018e0618 */
[----:B------:R-:W-:Y:S01]  /*8470*/  ISETP.GE.AND P3, PT, R25, UR6, PT ;  /* 0x0000000619007c0c */ /* 0x000fe2000bf66270 */
[----:B------:R-:W-:Y:S01]  /*8480*/  ULDC UR6, c[0x0][0x228] ;  /* 0x00008a0000067ab9 */ /* 0x000fe20000000800 */
[----:B------:R-:W-:Y:S01]  /*8490*/  SHF.R.S32.HI R36, RZ, 0x1f, R34 ;  /* 0x0000001fff247819 */ /* 0x000fe20000011422 */
[----:B------:R-:W-:Y:S01]  /*84a0*/  VIADD R25, R4, 0x1a ;  /* 0x0000001a04197836 */ /* 0x000fe20000000000 */
[----:B0-----:R-:W-:Y:S01]  /*84b0*/  PRMT R29, R30, 0x7773, RZ ;  /* 0x000077731e1d7816 */ /* 0x001fe200000000ff */
[----:B------:R-:W-:Y:S01]  /*84c0*/  ULDC UR8, c[0x0][0x228] ;  /* 0x00008a0000087ab9 */ /* 0x000fe20000000800 */
[----:B------:R-:W-:Y:S01]  /*84d0*/  ISETP.LT.AND P0, PT, R5, UR6, !P0 ;  /* 0x0000000605007c0c */ /* 0x000fe2000c701270 */
[----:B------:R-:W-:Y:S01]  /*84e0*/  ULDC UR6, c[0x0][0x228] ;  /* 0x00008a0000067ab9 */ /* 0x000fe20000000800 */
[----:B------:R-:W-:Y:S01]  /*84f0*/  PRMT R37, R31, 0x7770, RZ ;  /* 0x000077701f257816 */ /* 0x000fe200000000ff */
[----:B------:R0:W-:Y:S01]  /*8500*/  @P1 STG.E.U8 desc[UR14][R32.64], R29 ;  /* 0x0000001d20001986 */ /* 0x0001e2000c10110e */
[----:B-1----:R-:W-:-:S02]  /*8510*/  IADD3 R26, P6, R34, R6, RZ ;  /* 0x00000006221a7210 */ /* 0x002fc40007fde0ff */
[----:B------:R-:W-:Y:S01]  /*8520*/  ISETP.GE.AND P1, PT, R25, UR4, PT ;  /* 0x0000000419007c0c */ /* 0x000fe2000bf26270 */
[----:B------:R-:W-:Y:S01]  /*8530*/  ULDC UR4, c[0x0][0x248] ;  /* 0x0000920000047ab9 */ /* 0x000fe20000000800 */
[C---:B------:R-:W-:Y:S01]  /*8540*/  PRMT R25, R31.reuse, 0x7771, RZ ;  /* 0x000077711f197816 */ /* 0x040fe200000000ff */
[----:B------:R-:W-:Y:S01]  /*8550*/  IMAD.X R27, R36, 0x1, R3, P6 ;  /* 0x00000001241b7824 */ /* 0x000fe200030e0603 */
[C---:B------:R-:W-:Y:S01]  /*8560*/  IADD3 R28, P6, R34.reuse, R7, RZ ;  /* 0x00000007221c7210 */ /* 0x040fe20007fde0ff */
[----:B------:R-:W-:Y:S01]  /*8570*/  VIADD R30, R34, UR4 ;  /* 0x00000004221e7c36 */ /* 0x000fe20008000000 */
[C---:B------:R-:W-:Y:S01]  /*8580*/  PRMT R35, R31.reuse, 0x7773, RZ ;  /* 0x000077731f237816 */ /* 0x040fe200000000ff */
[----:B------:R-:W-:Y:S01]  /*8590*/  ULDC UR4, c[0x0][0x248] ;  /* 0x0000920000047ab9 */ /* 0x000fe20000000800 */
[----:B------:R1:W-:Y:S01]  /*85a0*/  @P5 STG.E.U8 desc[UR14][R26.64], R37 ;  /* 0x000000251a005986 */ /* 0x0003e2000c10110e */
[----:B0-----:R-:W-:Y:S01]  /*85b0*/  IMAD.X R29, R36, 0x1, R24, P6 ;  /* 0x00000001241d7824 */ /* 0x001fe200030e0618 */
[----:B------:R-:W-:Y:S01]  /*85c0*/  ISETP.LT.AND P5, PT, R0, UR6, !P2 ;  /* 0x0000000600007c0c */ /* 0x000fe2000d7a1270 */
[----:B------:R-:W-:Y:S01]  /*85d0*/  ULDC UR6, c[0x0][0x228] ;  /* 0x00008a0000067ab9 */ /* 0x000fe20000000800 */
[----:B------:R-:W-:Y:S01]  /*85e0*/  PRMT R33, R31, 0x7772, RZ ;  /* 0x000077721f217816 */ /* 0x000fe200000000ff */
[C---:B------:R-:W-:Y:S01]  /*85f0*/  VIADD R32, R30.reuse, UR4 ;  /* 0x000000041e207c36 */ /* 0x040fe20008000000 */
[----:B------:R-:W-:Y:S01]  /*8600*/  SHF.R.S32.HI R31, RZ, 0x1f, R30 ;  /* 0x0000001fff1f7819 */ /* 0x000fe2000001141e */
[----:B------:R0:W-:Y:S01]  /*8610*/  @P0 STG.E.U8 desc[UR14][R28.64], R25 ;  /* 0x000000191c000986 */ /* 0x0001e2000c10110e */
[----:B------:R-:W-:Y:S01]  /*8620*/  ISETP.LT.AND P0, PT, R5, UR6, !P2 ;  /* 0x0000000605007c0c */ /* 0x000fe2000d701270 */
[----:B------:R-:W-:Y:S01]  /*8630*/  ULDC UR4, c[0x0][0x22c] ;  /* 0x00008b0000047ab9 */ /* 0x000fe20000000800 */
[----:B------:R-:W-:Y:S01]  /*8640*/  SHF.R.S32.HI R34, RZ, 0x1f, R32 ;  /* 0x0000001fff227819 */ /* 0x000fe20000011420 */
[----:B------:R-:W-:Y:S01]  /*8650*/  ULDC UR6, c[0x0][0x228] ;  /* 0x00008a0000067ab9 */ /* 0x000fe20000000800 */
[----:B-1----:R-:W-:-:S02]  /*8660*/  IADD3 R26, P6, R30, R6, RZ ;  /* 0x000000061e1a7210 */ /* 0x002fc40007fde0ff */
[-C--:B------:R-:W-:Y:S02]  /*8670*/  IADD3 R30, P2, R30, R7.reuse, RZ ;  /* 0x000000071e1e7210 */ /* 0x080fe40007f5e0ff */
[----:B------:R-:W-:Y:S01]  /*8680*/  PRMT R37, R20, 0x7770, RZ ;  /* 0x0000777014257816 */ /* 0x000fe200000000ff */
[C-C-:B------:R-:W-:Y:S01]  /*8690*/  IMAD.X R27, R31.reuse, 0x1, R3.reuse, P6 ;  /* 0x000000011f1b7824 */ /* 0x140fe200030e0603 */
[----:B------:R-:W-:Y:S01]  /*86a0*/  ISETP.LT.AND P6, PT, R0, UR8, !P4 ;  /* 0x0000000800007c0c */ /* 0x000fe2000e7c1270 */
[----:B0-----:R-:W-:Y:S01]  /*86b0*/  VIADD R25, R4, 0x1b ;  /* 0x0000001b04197836 */ /* 0x001fe20000000000 */
[----:B------:R-:W-:Y:S01]  /*86c0*/  ULDC UR8, c[0x0][0x228] ;  /* 0x00008a0000087ab9 */ /* 0x000fe20000000800 */
[----:B------:R-:W-:Y:S01]  /*86d0*/  IMAD.X R31, R31, 0x1, R24, P2 ;  /* 0x000000011f1f7824 */ /* 0x000fe200010e0618 */
[----:B------:R0:W-:Y:S01]  /*86e0*/  @P5 STG.E.U8 desc[UR14][R26.64], R33 ;  /* 0x000000211a005986 */ /* 0x0001e2000c10110e */
[----:B------:R-:W-:Y:S02]  /*86f0*/  IADD3 R28, P5, R32, R6, RZ ;  /* 0x00000006201c7210 */ /* 0x000fe40007fbe0ff */
[----:B------:R-:W-:Y:S01]  /*8700*/  ISETP.GE.AND P2, PT, R25, UR4, PT ;  /* 0x0000000419007c0c */ /* 0x000fe2000bf46270 */
[----:B------:R1:W-:Y:S01]  /*8710*/  @P0 STG.E.U8 desc[UR14][R30.64], R35 ;  /* 0x000000231e000986 */ /* 0x0003e2000c10110e */
[----:B------:R-:W-:Y:S01]  /*8720*/  ULDC UR4, c[0x0][0x248] ;  /* 0x0000920000047ab9 */ /* 0x000fe20000000800 */
[----:B------:R-:W-:Y:S01]  /*8730*/  IMAD.X R29, R34, 0x1, R3, P5 ;  /* 0x00000001221d7824 */ /* 0x000fe200028e0603 */
[----:B------:R-:W-:Y:S01]  /*8740*/  ISETP.LT.AND P0, PT, R5, UR6, !P4 ;  /* 0x0000000605007c0c */ /* 0x000fe2000e701270 */
[----:B------:R-:W-:Y:S01]  /*8750*/  VIADD R25, R4, 0x1c ;  /* 0x0000001c04197836 */ /* 0x000fe20000000000 */
[----:B------:R-:W-:Y:S01]  /*8760*/  ISETP.LT.AND P5, PT, R0, UR8, !P3 ;  /* 0x0000000800007c0c */ /* 0x000fe2000dfa1270 */
[----:B------:R-:W-:Y:S01]  /*8770*/  ULDC UR6, c[0x0][0x228] ;  /* 0x00008a0000067ab9 */ /* 0x000fe20000000800 */
[----:B------:R2:W-:Y:S01]  /*8780*/  @P6 STG.E.U8 desc[UR14][R28.64], R37 ;  /* 0x000000251c006986 */ /* 0x0005e2000c10110e */
[C---:B0-----:R-:W-:Y:S01]  /*8790*/  VIADD R33, R32.reuse, UR4 ;  /* 0x0000000420217c36 */ /* 0x041fe20008000000 */
[----:B------:R-:W-:Y:S01]  /*87a0*/  IADD3 R26, P4, R32, R7, RZ ;  /* 0x00000007201a7210 */ /* 0x000fe20007f9e0ff */
[----:B------:R-:W-:Y:S01]  /*87b0*/  ULDC UR4, c[0x0][0x22c] ;  /* 0x00008b0000047ab9 */ /* 0x000fe20000000800 */
[----:B------:R-:W-:Y:S01]  /*87c0*/  ULDC UR8, c[0x0][0x228] ;  /* 0x00008a0000087ab9 */ /* 0x000fe20000000800 */
[----:B-1----:R-:W-:-:S02]  /*87d0*/  PRMT R35, R20, 0x7772, RZ ;  /* 0x0000777214237816 */ /* 0x002fc400000000ff */
[----:B------:R-:W-:Y:S01]  /*87e0*/  SHF.R.S32.HI R36, RZ, 0x1f, R33 ;  /* 0x0000001fff247819 */ /* 0x000fe20000011421 */
[----:B------:R-:W-:Y:S01]  /*87f0*/  IMAD.X R27, R34, 0x1, R24, P4 ;  /* 0x00000001221b7824 */ /* 0x000fe200020e0618 */
[-C--:B------:R-:W-:Y:S02]  /*8800*/  IADD3 R30, P6, R33, R6.reuse, RZ ;  /* 0x00000006211e7210 */ /* 0x080fe40007fde0ff */
[----:B------:R-:W-:Y:S01]  /*8810*/  ISETP.GE.AND P4, PT, R25, UR4, PT ;  /* 0x0000000419007c0c */ /* 0x000fe2000bf86270 */
[----:B------:R-:W-:Y:S01]  /*8820*/  ULDC UR4, c[0x0][0x248] ;  /* 0x0000920000047ab9 */ /* 0x000fe20000000800 */
[----:B--2---:R-:W-:Y:S01]  /*8830*/  PRMT R37, R20, 0x7771, RZ ;  /* 0x0000777114257816 */ /* 0x004fe200000000ff */
[--C-:B------:R-:W-:Y:S02]  /*8840*/  IMAD.X R31, R36, 0x1, R3.reuse, P6 ;  /* 0x00000001241f7824 */ /* 0x100fe400030e0603 */
[----:B------:R-:W-:Y:S01]  /*8850*/  VIADD R32, R33, UR4 ;  /* 0x0000000421207c36 */ /* 0x000fe20008000000 */
        /* <DEDUP_REMOVED lines=9> */
[--C-:B------:R-:W-:Y:S01]  /*88f0*/  IMAD.X R29, R36, 0x1, R24.reuse, P3 ;  /* 0x00000001241d7824 */ /* 0x100fe200018e0618 */
[----:B------:R-:W-:Y:S01]  /*8900*/  ISETP.LT.AND P1, PT, R5, UR6, !P1 ;  /* 0x0000000605007c0c */ /* 0x000fe2000cf21270 */
[----:B------:R-:W-:Y:S01]  /*8910*/  ULDC UR8, c[0x0][0x228] ;  /* 0x00008a0000087ab9 */ /* 0x000fe20000000800 */
[----:B------:R-:W-:Y:S01]  /*8920*/  ISETP.GE.AND P3, PT, R25, UR4, PT ;  /* 0x0000000419007c0c */ /* 0x000fe2000bf66270 */
[----:B------:R-:W-:Y:S01]  /*8930*/  ULDC UR4, c[0x0][0x248] ;  /* 0x0000920000047ab9 */ /* 0x000fe20000000800 */
[CC--:B0-----:R-:W-:Y:S01]  /*8940*/  IADD3 R26, P6, R32.reuse, R6.reuse, RZ ;  /* 0x00000006201a7210 */ /* 0x0c1fe20007fde0ff */
[----:B------:R-:W-:Y:S01]  /*8950*/  VIADD R33, R32, UR4 ;  /* 0x0000000420217c36 */ /* 0x000fe20008000000 */
[----:B------:R-:W-:Y:S01]  /*8960*/  PRMT R37, R20, 0x7773, RZ ;  /* 0x0000777314257816 */ /* 0x000fe200000000ff */
[----:B------:R-:W-:Y:S01]  /*8970*/  VIADD R20, R4, 0x1e ;  /* 0x0000001e04147836 */ /* 0x000fe20000000000 */
[----:B-1----:R-:W-:Y:S01]  /*8980*/  PRMT R35, R21, 0x7770, RZ ;  /* 0x0000777015237816 */ /* 0x002fe200000000ff */
[----:B------:R-:W-:Y:S01]  /*8990*/  IMAD.X R27, R34, 0x1, R3, P6 ;  /* 0x00000001221b7824 */ /* 0x000fe200030e0603 */
[----:B------:R-:W-:Y:S01]  /*89a0*/  SHF.R.S32.HI R36, RZ, 0x1f, R33 ;  /* 0x0000001fff247819 */ /* 0x000fe20000011421 */
[----:B------:R0:W-:Y:S01]  /*89b0*/  @P0 STG.E.U8 desc[UR14][R28.64], R37 ;  /* 0x000000251c000986 */ /* 0x0001e2000c10110e */
[----:B------:R-:W-:Y:S01]  /*89c0*/  IADD3 R30, P0, R32, R7, RZ ;  /* 0x00000007201e7210 */ /* 0x000fe20007f1e0ff */
[----:B------:R-:W-:Y:S01]  /*89d0*/  ULDC UR6, c[0x0][0x228] ;  /* 0x00008a0000067ab9 */ /* 0x000fe20000000800 */
[----:B------:R-:W-:Y:S01]  /*89e0*/  ULDC UR4, c[0x0][0x22c] ;  /* 0x00008b0000047ab9 */ /* 0x000fe20000000800 */
[----:B------:R1:W-:Y:S01]  /*89f0*/  @P5 STG.E.U8 desc[UR14][R26.64], R35 ;  /* 0x000000231a005986 */ /* 0x0003e2000c10110e */
[----:B------:R-:W-:Y:S01]  /*8a00*/  ISETP.LT.AND P5, PT, R0, UR8, !P2 ;  /* 0x0000000800007c0c */ /* 0x000fe2000d7a1270 */
[----:B------:R-:W-:Y:S01]  /*8a10*/  IMAD.X R31, R34, 0x1, R24, P0 ;  /* 0x00000001221f7824 */ /* 0x000fe200000e0618 */
[----:B------:R-:W-:Y:S01]  /*8a20*/  ISETP.GE.AND P0, PT, R20, UR4, PT ;  /* 0x0000000414007c0c */ /* 0x000fe2000bf06270 */
[----:B------:R-:W-:Y:S01]  /*8a30*/  ULDC UR4, c[0x0][0x248] ;  /* 0x0000920000047ab9 */ /* 0x000fe20000000800 */
[----:B------:R-:W-:Y:S01]  /*8a40*/  ULDC UR8, c[0x0][0x228] ;  /* 0x00008a0000087ab9 */ /* 0x000fe20000000800 */
[----:B------:R-:W-:Y:S01]  /*8a50*/  VIADD R32, R33, UR4 ;  /* 0x0000000421207c36 */ /* 0x000fe20008000000 */
[----:B------:R-:W-:Y:S01]  /*8a60*/  ULDC UR4, c[0x0][0x22c] ;  /* 0x00008b0000047ab9 */ /* 0x000fe20000000800 */
[----:B0-----:R-:W-:Y:S01]  /*8a70*/  PRMT R37, R21, 0x7771, RZ ;  /* 0x0000777115257816 */ /* 0x001fe200000000ff */
[----:B------:R-:W-:Y:S01]  /*8a80*/  VIADD R25, R4, 0x1f ;  /* 0x0000001f04197836 */ /* 0x000fe20000000000 */
[----:B------:R-:W-:-:S02]  /*8a90*/  IADD3 R28, P6, R33, R6, RZ ;  /* 0x00000006211c7210 */ /* 0x000fc40007fde0ff */
[----:B-1----:R-:W-:Y:S01]  /*8aa0*/  PRMT R35, R21, 0x7772, RZ ;  /* 0x0000777215237816 */ /* 0x002fe200000000ff */
[----:B------:R0:W-:Y:S01]  /*8ab0*/  @P1 STG.E.U8 desc[UR14][R30.64], R37 ;  /* 0x000000251e001986 */ /* 0x0001e2000c10110e */
[----:B------:R-:W-:Y:S01]  /*8ac0*/  ISETP.LT.AND P1, PT, R5, UR6, !P2 ;  /* 0x0000000605007c0c */ /* 0x000fe2000d721270 */
[----:B------:R-:W-:Y:S01]  /*8ad0*/  IMAD.X R29, R36, 0x1, R3, P6 ;  /* 0x00000001241d7824 */ /* 0x000fe200030e0603 */
[----:B------:R-:W-:Y:S01]  /*8ae0*/  IADD3 R26, P2, R33, R7, RZ ;  /* 0x00000007211a7210 */ /* 0x000fe20007f5e0ff */
[----:B------:R-:W-:Y:S01]  /*8af0*/  ULDC UR6, c[0x0][0x228] ;  /* 0x00008a0000067ab9 */ /* 0x000fe20000000800 */
[----:B------:R-:W-:Y:S02]  /*8b00*/  PRMT R33, R21, 0x7773, RZ ;  /* 0x0000777315217816 */ /* 0x000fe400000000ff */
[----:B------:R1:W-:Y:S01]  /*8b10*/  @P5 STG.E.U8 desc[UR14][R28.64], R35 ;  /* 0x000000231c005986 */ /* 0x0003e2000c10110e */
[----:B------:R-:W-:Y:S01]  /*8b20*/  ISETP.LT.AND P5, PT, R0, UR8, !P4 ;  /* 0x0000000800007c0c */ /* 0x000fe2000e7a1270 */
[----:B------:R-:W-:Y:S01]  /*8b30*/  IMAD.X R27, R36, 0x1, R24, P2 ;  /* 0x00000001241b7824 */ /* 0x000fe200010e0618 */
[----:B------:R-:W-:Y:S01]  /*8b40*/  SHF.R.S32.HI R34, RZ, 0x1f, R32 ;  /* 0x0000001fff227819 */ /* 0x000fe20000011420 */
[----:B------:R-:W-:Y:S01]  /*8b50*/  ULDC UR8, c[0x0][0x228] ;  /* 0x00008a0000087ab9 */ /* 0x000fe20000000800 */
[----:B------:R-:W-:-:S02]  /*8b60*/  IADD3 R20, P6, R32, R6, RZ ;  /* 0x0000000620147210 */ /* 0x000fc40007fde0ff */
[----:B------:R2:W-:Y:S01]  /*8b70*/  @P1 STG.E.U8 desc[UR14][R26.64], R33 ;  /* 0x000000211a001986 */ /* 0x0005e2000c10110e */
[----:B0-----:R-:W-:Y:S02]  /*8b80*/  PRMT R31, R22, 0x7770, RZ ;  /* 0x00007770161f7816 */ /* 0x001fe400000000ff */
[----:B------:R-:W-:Y:S01]  /*8b90*/  IMAD.X R21, R34, 0x1, R3, P6 ;  /* 0x0000000122157824 */ /* 0x000fe200030e0603 */
[----:B------:R-:W-:Y:S01]  /*8ba0*/  ISETP.LT.AND P1, PT, R5, UR6, !P4 ;  /* 0x0000000605007c0c */ /* 0x000fe2000e721270 */
[----:B------:R-:W-:Y:S01]  /*8bb0*/  ULDC UR6, c[0x0][0x228] ;  /* 0x00008a0000067ab9 */ /* 0x000fe20000000800 */
[----:B------:R-:W-:Y:S01]  /*8bc0*/  ISETP.GE.AND P2, PT, R25, UR4, PT ;  /* 0x0000000419007c0c */ /* 0x000fe2000bf46270 */
[----:B------:R-:W-:Y:S01]  /*8bd0*/  ULDC UR4, c[0x0][0x248] ;  /* 0x0000920000047ab9 */ /* 0x000fe20000000800 */
[C---:B-1----:R-:W-:Y:S01]  /*8be0*/  IADD3 R28, P4, R32.reuse, R7, RZ ;  /* 0x00000007201c7210 */ /* 0x042fe20007f9e0ff */
[----:B------:R-:W-:Y:S01]  /*8bf0*/  VIADD R30, R32, UR4 ;  /* 0x00000004201e7c36 */ /* 0x000fe20008000000 */
[----:B------:R0:W-:Y:S01]  /*8c00*/  @P5 STG.E.U8 desc[UR14][R20.64], R31 ;  /* 0x0000001f14005986 */ /* 0x0001e2000c10110e */
[----:B------:R-:W-:Y:S01]  /*8c10*/  VIADD R25, R4, 0x20 ;  /* 0x0000002004197836 */ /* 0x000fe20000000000 */
[----:B------:R-:W-:Y:S01]  /*8c20*/  ISETP.LT.AND P5, PT, R0, UR6, !P3 ;  /* 0x0000000600007c0c */ /* 0x000fe2000dfa1270 */
[----:B------:R-:W-:Y:S01]  /*8c30*/  IMAD.X R29, R34, 0x1, R24, P4 ;  /* 0x00000001221d7824 */ /* 0x000fe200020e0618 */
[----:B--2---:R-:W-:Y:S01]  /*8c40*/  PRMT R33, R22, 0x7771, RZ ;  /* 0x0000777116217816 */ /* 0x004fe200000000ff */
[----:B------:R-:W-:Y:S01]  /*8c50*/  ULDC UR4, c[0x0][0x22c] ;  /* 0x00008b0000047ab9 */ /* 0x000fe20000000800 */
[----:B------:R-:W-:Y:S01]  /*8c60*/  SHF.R.S32.HI R27, RZ, 0x1f, R30 ;  /* 0x0000001fff1b7819 */ /* 0x000fe2000001141e */
[----:B------:R-:W-:Y:S01]  /*8c70*/  ULDC UR6, c[0x0][0x22c] ;  /* 0x00008b0000067ab9 */ /* 0x000fe20000000800 */
[----:B------:R-:W-:Y:S01]  /*8c80*/  ISETP.GE.AND P4, PT, R25, UR4, PT ;  /* 0x0000000419007c0c */ /* 0x000fe2000bf86270 */
[----:B------:R-:W-:Y:S01]  /*8c90*/  ULDC UR4, c[0x0][0x228] ;  /* 0x00008a0000047ab9 */ /* 0x000fe20000000800 */
[----:B------:R1:W-:Y:S01]  /*8ca0*/  @P1 STG.E.U8 desc[UR14][R28.64], R33 ;  /* 0x000000211c001986 */ /* 0x0003e2000c10110e */
[----:B------:R-:W-:Y:S01]  /*8cb0*/  ISETP.LT.AND P1, PT, R5, UR4, !P3 ;  /* 0x0000000405007c0c */ /* 0x000fe2000df21270 */
[----:B------:R-:W-:Y:S01]  /*8cc0*/  ULDC UR4, c[0x0][0x248] ;  /* 0x0000920000047ab9 */ /* 0x000fe20000000800 */
[----:B0-----:R-:W-:Y:S01]  /*8cd0*/  IADD3 R20, P6, R30, R6, RZ ;  /* 0x000000061e147210 */ /* 0x001fe20007fde0ff */
[----:B------:R-:W-:Y:S01]  /*8ce0*/  VIADD R25, R4, 0x21 ;  /* 0x0000002104197836 */ /* 0x000fe20000000000 */
[----:B------:R-:W-:-:S02]  /*8cf0*/  PRMT R31, R22, 0x7772, RZ ;  /* 0x00007772161f7816 */ /* 0x000fc400000000ff */
[C---:B------:R-:W-:Y:S01]  /*8d00*/  IADD3 R26, P3, R30.reuse, R7, RZ ;  /* 0x000000071e1a7210 */ /* 0x040fe20007f7e0ff */
[C---:B------:R-:W-:Y:S02]  /*8d10*/  IMAD.X R21, R27.reuse, 0x1, R3, P6 ;  /* 0x000000011b157824 */ /* 0x040fe400030e0603 */
[----:B------:R-:W-:Y:S01]  /*8d20*/  VIADD R30, R30, UR4 ;  /* 0x000000041e1e7c36 */ /* 0x000fe20008000000 */
[----:B------:R-:W-:Y:S01]  /*8d30*/  ULDC UR4, c[0x0][0x22c] ;  /* 0x00008b0000047ab9 */ /* 0x000fe20000000800 */
[----:B------:R-:W-:Y:S01]  /*8d40*/  IMAD.X R27, R27, 0x1, R24, P3 ;  /* 0x000000011b1b7824 */ /* 0x000fe200018e0618 */
[----:B------:R0:W-:Y:S01]  /*8d50*/  @P5 STG.E.U8 desc[UR14][R20.64], R31 ;  /* 0x0000001f14005986 */ /* 0x0001e2000c10110e */
[----:B------:R-:W-:Y:S01]  /*8d60*/  ISETP.LT.AND P5, PT, R0, UR8, !P0 ;  /* 0x0000000800007c0c */ /* 0x000fe2000c7a1270 */
[----:B------:R-:W-:Y:S01]  /*8d70*/  ULDC UR8, c[0x0][0x228] ;  /* 0x00008a0000087ab9 */ /* 0x000fe20000000800 */
[----:B------:R-:W-:Y:S01]  /*8d80*/  ISETP.GE.AND P3, PT, R25, UR6, PT ;  /* 0x0000000619007c0c */ /* 0x000fe2000bf66270 */
[----:B------:R-:W-:Y:S01]  /*8d90*/  ULDC UR6, c[0x0][0x228] ;  /* 0x00008a0000067ab9 */ /* 0x000fe20000000800 */
[----:B-1----:R-:W-:Y:S01]  /*8da0*/  PRMT R29, R22, 0x7773, RZ ;  /* 0x00007773161d7816 */ /* 0x002fe200000000ff */
[----:B------:R-:W-:Y:S01]  /*8db0*/  VIADD R22, R4, 0x22 ;  /* 0x0000002204167836 */ /* 0x000fe20000000000 */
[----:B------:R-:W-:-:S02]  /*8dc0*/  SHF.R.S32.HI R25, RZ, 0x1f, R30 ;  /* 0x0000001fff197819 */ /* 0x000fc4000001141e */
[----:B------:R-:W-:Y:S01]  /*8dd0*/  ISETP.LT.AND P0, PT, R5, UR6, !P0 ;  /* 0x0000000605007c0c */ /* 0x000fe2000c701270 */
[----:B------:R1:W-:Y:S01]  /*8de0*/  @P1 STG.E.U8 desc[UR14][R26.64], R29 ;  /* 0x0000001d1a001986 */ /* 0x0003e2000c10110e */
[C---:B------:R-:W-:Y:S01]  /*8df0*/  PRMT R33, R23.reuse, 0x7770, RZ ;  /* 0x0000777017217816 */ /* 0x040fe200000000ff */
[----:B------:R-:W-:Y:S01]  /*8e00*/  ULDC UR6, c[0x0][0x228] ;  /* 0x00008a0000067ab9 */ /* 0x000fe20000000800 */
[----:B0-----:R-:W-:Y:S02]  /*8e10*/  IADD3 R20, P6, R30, R6, RZ ;  /* 0x000000061e147210 */ /* 0x001fe40007fde0ff */
[----:B------:R-:W-:Y:S01]  /*8e20*/  ISETP.GE.AND P1, PT, R22, UR4, PT ;  /* 0x0000000416007c0c */ /* 0x000fe2000bf26270 */
[----:B------:R-:W-:Y:S01]  /*8e30*/  ULDC UR4, c[0x0][0x248] ;  /* 0x0000920000047ab9 */ /* 0x000fe20000000800 */
[----:B------:R-:W-:Y:S01]  /*8e40*/  PRMT R31, R23, 0x7773, RZ ;  /* 0x00007773171f7816 */ /* 0x000fe200000000ff */
[----:B------:R-:W-:Y:S02]  /*8e50*/  IMAD.X R21, R25, 0x1, R3, P6 ;  /* 0x0000000119157824 */ /* 0x000fe400030e0603 */
[C---:B------:R-:W-:Y:S01]  /*8e60*/  VIADD R22, R30.reuse, UR4 ;  /* 0x000000041e167c36 */ /* 0x040fe20008000000 */
[----:B------:R-:W-:Y:S01]  /*8e70*/  ULDC UR4, c[0x0][0x248] ;  /* 0x0000920000047ab9 */ /* 0x000fe20000000800 */
[----:B-1----:R-:W-:Y:S01]  /*8e80*/  IADD3 R26, P6, R30, R7, RZ ;  /* 0x000000071e1a7210 */ /* 0x002fe20007fde0ff */
[----:B------:R0:W-:Y:S01]  /*8e90*/  @P5 STG.E.U8 desc[UR14][R20.64], R33 ;  /* 0x0000002114005986 */ /* 0x0001e2000c10110e */
[----:B------:R-:W-:Y:S01]  /*8ea0*/  ISETP.LT.AND P5, PT, R0, UR6, !P2 ;  /* 0x0000000600007c0c */ /* 0x000fe2000d7a1270 */
[----:B------:R-:W-:Y:S01]  /*8eb0*/  ULDC UR6, c[0x0][0x228] ;  /* 0x00008a0000067ab9 */ /* 0x000fe20000000800 */
[----:B------:R-:W-:Y:S01]  /*8ec0*/  PRMT R29, R23, 0x7772, RZ ;  /* 0x00007772171d7816 */ /* 0x000fe200000000ff */
[----:B------:R-:W-:Y:S01]  /*8ed0*/  IMAD.X R27, R25, 0x1, R24, P6 ;  /* 0x00000001191b7824 */ /* 0x000fe200030e0618 */
[----:B------:R-:W-:Y:S01]  /*8ee0*/  PRMT R25, R23, 0x7771, RZ ;  /* 0x0000777117197816 */ /* 0x000fe200000000ff */
[----:B------:R-:W-:Y:S01]  /*8ef0*/  VIADD R28, R22, UR4 ;  /* 0x00000004161c7c36 */ /* 0x000fe20008000000 */
[----:B------:R-:W-:Y:S01]  /*8f00*/  SHF.R.S32.HI R23, RZ, 0x1f, R22 ;  /* 0x0000001fff177819 */ /* 0x000fe20000011416 */
[----:B------:R-:W-:-:S02]  /*8f10*/  ULDC UR4, c[0x0][0x22c] ;  /* 0x00008b0000047ab9 */ /* 0x000fc40000000800 */
[----:B------:R1:W-:Y:S01]  /*8f20*/  @P0 STG.E.U8 desc[UR14][R26.64], R25 ;  /* 0x000000191a000986 */ /* 0x0003e2000c10110e */
[----:B------:R-:W-:Y:S01]  /*8f30*/  ISETP.LT.AND P0, PT, R5, UR6, !P2 ;  /* 0x0000000605007c0c */ /* 0x000fe2000d701270 */
[----:B------:R-:W-:Y:S01]  /*8f40*/  ULDC UR6, c[0x0][0x228] ;  /* 0x00008a0000067ab9 */ /* 0x000fe20000000800 */
[CC--:B0-----:R-:W-:Y:S02]  /*8f50*/  IADD3 R20, P6, R22.reuse, R6.reuse, RZ ;  /* 0x0000000616147210 */ /* 0x0c1fe40007fde0ff */
[----:B------:R-:W-:Y:S02]  /*8f60*/  IADD3 R22, P2, R22, R7, RZ ;  /* 0x0000000716167210 */ /* 0x000fe40007f5e0ff */
[----:B------:R-:W-:Y:S01]  /*8f70*/  SHF.R.S32.HI R30, RZ, 0x1f, R28 ;  /* 0x0000001fff1e7819 */ /* 0x000fe2000001141c */
[C---:B------:R-:W-:Y:S01]  /*8f80*/  IMAD.X R21, R23.reuse, 0x1, R3, P6 ;  /* 0x0000000117157824 */ /* 0x040fe200030e0603 */
[----:B------:R-:W-:Y:S01]  /*8f90*/  ISETP.LT.AND P6, PT, R0, UR8, !P4 ;  /* 0x0000000800007c0c */ /* 0x000fe2000e7c1270 */
[----:B------:R-:W-:Y:S01]  /*8fa0*/  IMAD.X R23, R23, 0x1, R24, P2 ;  /* 0x0000000117177824 */ /* 0x000fe200010e0618 */
[----:B---3--:R-:W-:Y:S01]  /*8fb0*/  PRMT R33, R16, 0x7770, RZ ;  /* 0x0000777010217816 */ /* 0x008fe200000000ff */
[----:B-1----:R-:W-:Y:S01]  /*8fc0*/  VIADD R25, R4, 0x23 ;  /* 0x0000002304197836 */ /* 0x002fe20000000000 */
[----:B------:R0:W-:Y:S01]  /*8fd0*/  @P5 STG.E.U8 desc[UR14][R20.64], R29 ;  /* 0x0000001d14005986 */ /* 0x0001e2000c10110e */
[----:B------:R-:W-:Y:S01]  /*8fe0*/  IADD3 R26, P5, R28, R6, RZ ;  /* 0x000000061c1a7210 */ /* 0x000fe20007fbe0ff */
[----:B------:R-:W-:-:S02]  /*8ff0*/  ULDC UR8, c[0x0][0x228] ;  /* 0x00008a0000087ab9 */ /* 0x000fc40000000800 */
[----:B------:R-:W-:Y:S01]  /*9000*/  ISETP.GE.AND P2, PT, R25, UR4, PT ;  /* 0x0000000419007c0c */ /* 0x000fe2000bf46270 */
[----:B------:R-:W-:Y:S01]  /*9010*/  ULDC UR4, c[0x0][0x248] ;  /* 0x0000920000047ab9 */ /* 0x000fe20000000800 */
[----:B------:R-:W-:Y:S01]  /*9020*/  IMAD.X R27, R30, 0x1, R3, P5 ;  /* 0x000000011e1b7824 */ /* 0x000fe200028e0603 */
[----:B------:R1:W-:Y:S01]  /*9030*/  @P0 STG.E.U8 desc[UR14][R22.64], R31 ;  /* 0x0000001f16000986 */ /* 0x0003e2000c10110e */
[----:B------:R-:W-:Y:S01]  /*9040*/  ISETP.LT.AND P0, PT, R5, UR6, !P4 ;  /* 0x0000000605007c0c */ /* 0x000fe2000e701270 */
[----:B------:R-:W-:Y:S01]  /*9050*/  VIADD R25, R4, 0x24 ;  /* 0x0000002404197836 */ /* 0x000fe20000000000 */
[----:B------:R-:W-:Y:S01]  /*9060*/  ISETP.LT.AND P5, PT, R0, UR8, !P3 ;  /* 0x0000000800007c0c */ /* 0x000fe2000dfa1270 */
[----:B------:R2:W-:Y:S01]  /*9070*/  @P6 STG.E.U8 desc[UR14][R26.64], R33 ;  /* 0x000000211a006986 */ /* 0x0005e2000c10110e */
[C---:B0-----:R-:W-:Y:S01]  /*9080*/  VIADD R29, R28.reuse, UR4 ;  /* 0x000000041c1d7c36 */ /* 0x041fe20008000000 */
[----:B------:R-:W-:Y:S01]  /*9090*/  IADD3 R20, P4, R28, R7, RZ ;  /* 0x000000071c147210 */ /* 0x000fe20007f9e0ff */
[----:B------:R-:W-:Y:S01]  /*90a0*/  ULDC UR4, c[0x0][0x22c] ;  /* 0x00008b0000047ab9 */ /* 0x000fe20000000800 */
[----:B------:R-:W-:Y:S01]  /*90b0*/  ULDC UR6, c[0x0][0x228] ;  /* 0x00008a0000067ab9 */ /* 0x000fe20000000800 */
[----:B------:R-:W-:Y:S01]  /*90c0*/  ULDC UR8, c[0x0][0x228] ;  /* 0x00008a0000087ab9 */ /* 0x000fe20000000800 */
[----:B------:R-:W-:Y:S01]  /*90d0*/  SHF.R.S32.HI R32, RZ, 0x1f, R29 ;  /* 0x0000001fff207819 */ /* 0x000fe2000001141d */
[----:B------:R-:W-:Y:S01]  /*90e0*/  IMAD.X R21, R30, 0x1, R24, P4 ;  /* 0x000000011e157824 */ /* 0x000fe200020e0618 */
[----:B-1----:R-:W-:-:S02]  /*90f0*/  IADD3 R22, P6, R29, R6, RZ ;  /* 0x000000061d167210 */ /* 0x002fc40007fde0ff */
[C---:B------:R-:W-:Y:S02]  /*9100*/  PRMT R31, R16.reuse, 0x7772, RZ ;  /* 0x00007772101f7816 */ /* 0x040fe400000000ff */
[----:B--2---:R-:W-:Y:S01]  /*9110*/  PRMT R33, R16, 0x7771, RZ ;  /* 0x0000777110217816 */ /* 0x004fe200000000ff */
[--C-:B------:R-:W-:Y:S01]  /*9120*/  IMAD.X R23, R32, 0x1, R3.reuse, P6 ;  /* 0x0000000120177824 */ /* 0x100fe200030e0603 */
[----:B------:R-:W-:Y:S01]  /*9130*/  ISETP.GE.AND P4, PT, R25, UR4, PT ;  /* 0x0000000419007c0c */ /* 0x000fe2000bf86270 */
[----:B------:R-:W-:Y:S01]  /*9140*/  ULDC UR4, c[0x0][0x248] ;  /* 0x0000920000047ab9 */ /* 0x000fe20000000800 */
[----:B------:R-:W-:Y:S01]  /*9150*/  VIADD R25, R4, 0x25 ;  /* 0x0000002504197836 */ /* 0x000fe20000000000 */
[----:B------:R0:W-:Y:S01]  /*9160*/  @P0 STG.E.U8 desc[UR14][R20.64], R33 ;  /* 0x0000002114000986 */ /* 0x0001e2000c10110e */
[----:B------:R-:W-:Y:S01]  /*9170*/  ISETP.LT.AND P0, PT, R5, UR6, !P3 ;  /* 0x0000000605007c0c */ /* 0x000fe2000df01270 */
[C---:B------:R-:W-:Y:S01]  /*9180*/  VIADD R28, R29.reuse, UR4 ;  /* 0x000000041d1c7c36 */ /* 0x040fe20008000000 */
[-C--:B------:R-:W-:Y:S01]  /*9190*/  IADD3 R26, P3, R29, R7.reuse, RZ ;  /* 0x000000071d1a7210 */ /* 0x080fe20007f7e0ff */
[----:B------:R1:W-:Y:S01]  /*91a0*/  @P5 STG.E.U8 desc[UR14][R22.64], R31 ;  /* 0x0000001f16005986 */ /* 0x0003e2000c10110e */
[----:B------:R-:W-:Y:S01]  /*91b0*/  ISETP.LT.AND P5, PT, R0, UR8, !P1 ;  /* 0x0000000800007c0c */ /* 0x000fe2000cfa1270 */
[----:B------:R-:W-:Y:S01]  /*91c0*/  ULDC UR4, c[0x0][0x22c] ;  /* 0x00008b0000047ab9 */ /* 0x000fe20000000800 */
[----:B------:R-:W-:Y:S01]  /*91d0*/  SHF.R.S32.HI R30, RZ, 0x1f, R28 ;  /* 0x0000001fff1e7819 */ /* 0x000fe2000001141c */
[--C-:B------:R-:W-:Y:S01]  /*91e0*/  IMAD.X R27, R32, 0x1, R24.reuse, P3 ;  /* 0x00000001201b7824 */ /* 0x100fe200018e0618 */
[----:B------:R-:W-:Y:S01]  /*91f0*/  ULDC UR6, c[0x0][0x228] ;  /* 0x00008a0000067ab9 */ /* 0x000fe20000000800 */
[----:B------:R-:W-:Y:S01]  /*9200*/  ISETP.GE.AND P3, PT, R25, UR4, PT ;  /* 0x0000000419007c0c */ /* 0x000fe2000bf66270 */
[----:B------:R-:W-:Y:S01]  /*9210*/  ULDC UR4, c[0x0][0x248] ;  /* 0x0000920000047ab9 */ /* 0x000fe20000000800 */
[-C--:B0-----:R-:W-:Y:S01]  /*9220*/  IADD3 R20, P6, R28, R6.reuse, RZ ;  /* 0x000000061c147210 */ /* 0x081fe20007fde0ff */
[----:B------:R-:W-:Y:S01]  /*9230*/  ULDC UR8, c[0x0][0x228] ;  /* 0x00008a0000087ab9 */ /* 0x000fe20000000800 */
[----:B------:R-:W-:Y:S01]  /*9240*/  PRMT R33, R16, 0x7773, RZ ;  /* 0x0000777310217816 */ /* 0x000fe200000000ff */
[----:B------:R-:W-:Y:S01]  /*9250*/  VIADD R29, R28, UR4 ;  /* 0x000000041c1d7c36 */ /* 0x000fe20008000000 */
[----:B-1----:R-:W-:Y:S01]  /*9260*/  PRMT R31, R17, 0x7770, RZ ;  /* 0x00007770111f7816 */ /* 0x002fe200000000ff */
[----:B------:R-:W-:Y:S01]  /*9270*/  IMAD.X R21, R30, 0x1, R3, P6 ;  /* 0x000000011e157824 */ /* 0x000fe200030e0603 */
[----:B------:R-:W-:Y:S01]  /*9280*/  ISETP.LT.AND P1, PT, R5, UR6, !P1 ;  /* 0x0000000605007c0c */ /* 0x000fe2000cf21270 */
[----:B------:R0:W-:Y:S01]  /*9290*/  @P0 STG.E.U8 desc[UR14][R26.64], R33 ;  /* 0x000000211a000986 */ /* 0x0001e2000c10110e */
[-C--:B------:R-:W-:Y:S01]  /*92a0*/  IADD3 R22, P0, R28, R7.reuse, RZ ;  /* 0x000000071c167210 */ /* 0x080fe20007f1e0ff */
        /* <DEDUP_REMOVED lines=8> */
[----:B------:R-:W-:Y:S01]  /*9330*/  ULDC UR4, c[0x0][0x248] ;  /* 0x0000920000047ab9 */ /* 0x000fe20000000800 */
[----:B------:R-:W-:Y:S01]  /*9340*/  ULDC UR8, c[0x0][0x228] ;  /* 0x00008a0000087ab9 */ /* 0x000fe20000000800 */
[CC--:B0-----:R-:W-:Y:S01]  /*9350*/  IADD3 R26, P6, R29.reuse, R6.reuse, RZ ;  /* 0x000000061d1a7210 */ /* 0x0c1fe20007fde0ff */
[----:B------:R-:W-:Y:S01]  /*9360*/  VIADD R28, R29, UR4 ;  /* 0x000000041d1c7c36 */ /* 0x000fe20008000000 */
[C---:B------:R-:W-:Y:S01]  /*9370*/  PRMT R33, R17.reuse, 0x7771, RZ ;  /* 0x0000777111217816 */ /* 0x040fe200000000ff */
[----:B------:R-:W-:Y:S01]  /*9380*/  VIADD R25, R4, 0x27 ;  /* 0x0000002704197836 */ /* 0x000fe20000000000 */
[----:B-1----:R-:W-:Y:S01]  /*9390*/  PRMT R31, R17, 0x7772, RZ ;  /* 0x00007772111f7816 */ /* 0x002fe200000000ff */
[--C-:B------:R-:W-:Y:S01]  /*93a0*/  IMAD.X R27, R32, 0x1, R3.reuse, P6 ;  /* 0x00000001201b7824 */ /* 0x100fe200030e0603 */
[----:B------:R-:W-:Y:S01]  /*93b0*/  SHF.R.S32.HI R30, RZ, 0x1f, R28 ;  /* 0x0000001fff1e7819 */ /* 0x000fe2000001141c */
[----:B------:R-:W-:Y:S01]  /*93c0*/  @P1 STG.E.U8 desc[UR14][R22.64], R33 ;  /* 0x0000002116001986 */ /* 0x000fe2000c10110e */
[----:B------:R-:W-:Y:S01]  /*93d0*/  ISETP.LT.AND P1, PT, R5, UR6, !P2 ;  /* 0x0000000605007c0c */ /* 0x000fe2000d721270 */
[----:B------:R-:W-:Y:S01]  /*93e0*/  ULDC UR4, c[0x0][0x22c] ;  /* 0x00008b0000047ab9 */ /* 0x000fe20000000800 */
[-C--:B------:R-:W-:Y:S01]  /*93f0*/  IADD3 R20, P2, R29, R7.reuse, RZ ;  /* 0x000000071d147210 */ /* 0x080fe20007f5e0ff */
[----:B------:R0:W-:Y:S01]  /*9400*/  @P5 STG.E.U8 desc[UR14][R26.64], R31 ;  /* 0x0000001f1a005986 */ /* 0x0001e2000c10110e */
[----:B------:R-:W-:Y:S01]  /*9410*/  ISETP.LT.AND P5, PT, R0, UR8, !P4 ;  /* 0x0000000800007c0c */ /* 0x000fe2000e7a1270 */
[----:B------:R-:W-:Y:S01]  /*9420*/  ULDC UR6, c[0x0][0x228] ;  /* 0x00008a0000067ab9 */ /* 0x000fe20000000800 */
[-C--:B------:R-:W-:Y:S01]  /*9430*/  IADD3 R16, P6, R28, R6.reuse, RZ ;  /* 0x000000061c107210 */ /* 0x080fe20007fde0ff */
[--C-:B------:R-:W-:Y:S01]  /*9440*/  IMAD.X R21, R32, 0x1, R24.reuse, P2 ;  /* 0x0000000120157824 */ /* 0x100fe200010e0618 */
[----:B------:R-:W-:Y:S01]  /*9450*/  PRMT R29, R17, 0x7773, RZ ;  /* 0x00007773111d7816 */ /* 0x000fe200000000ff */
[----:B------:R-:W-:Y:S01]  /*9460*/  ULDC UR8, c[0x0][0x228] ;  /* 0x00008a0000087ab9 */ /* 0x000fe20000000800 */
[----:B------:R-:W-:Y:S01]  /*9470*/  ISETP.GE.AND P2, PT, R25, UR4, PT ;  /* 0x0000000419007c0c */ /* 0x000fe2000bf46270 */
[----:B------:R-:W-:Y:S01]  /*9480*/  IMAD.X R17, R30, 0x1, R3, P6 ;  /* 0x000000011e117824 */ /* 0x000fe200030e0603 */
[----:B------:R-:W-:Y:S01]  /*9490*/  ULDC UR4, c[0x0][0x248] ;  /* 0x0000920000047ab9 */ /* 0x000fe20000000800 */
[----:B------:R1:W-:Y:S01]  /*94a0*/  @P1 STG.E.U8 desc[UR14][R20.64], R29 ;  /* 0x0000001d14001986 */ /* 0x0003e2000c10110e */
[----:B------:R-:W-:Y:S01]  /*94b0*/  ISETP.LT.AND P1, PT, R5, UR6, !P4 ;  /* 0x0000000605007c0c */ /* 0x000fe2000e721270 */
[----:B------:R-:W-:Y:S01]  /*94c0*/  ULDC UR6, c[0x0][0x228] ;  /* 0x00008a0000067ab9 */ /* 0x000fe20000000800 */
[----:B0-----:R-:W-:Y:S01]  /*94d0*/  PRMT R27, R18, 0x7770, RZ ;  /* 0x00007770121b7816 */ /* 0x001fe200000000ff */
[C---:B------:R-:W-:Y:S01]  /*94e0*/  VIADD R26, R28.reuse, UR4 ;  /* 0x000000041c1a7c36 */ /* 0x040fe20008000000 */
[----:B------:R-:W-:Y:S01]  /*94f0*/  IADD3 R22, P4, R28, R7, RZ ;  /* 0x000000071c167210 */ /* 0x000fe20007f9e0ff */
[----:B------:R-:W-:Y:S01]  /*9500*/  VIADD R25, R4, 0x28 ;  /* 0x0000002804197836 */ /* 0x000fe20000000000 */
[----:B------:R-:W-:Y:S01]  /*9510*/  ULDC UR4, c[0x0][0x22c] ;  /* 0x00008b0000047ab9 */ /* 0x000fe20000000800 */
[----:B------:R0:W-:Y:S01]  /*9520*/  @P5 STG.E.U8 desc[UR14][R16.64], R27 ;  /* 0x0000001b10005986 */ /* 0x0001e2000c10110e */
[----:B------:R-:W-:Y:S01]  /*9530*/  ISETP.LT.AND P5, PT, R0, UR6, !P3 ;  /* 0x0000000600007c0c */ /* 0x000fe2000dfa1270 */
[----:B------:R-:W-:Y:S01]  /*9540*/  IMAD.X R23, R30, 0x1, R24, P4 ;  /* 0x000000011e177824 */ /* 0x000fe200020e0618 */
[----:B------:R-:W-:Y:S01]  /*9550*/  ISETP.GE.AND P4, PT, R25, UR4, PT ;  /* 0x0000000419007c0c */ /* 0x000fe2000bf86270 */
[----:B------:R-:W-:Y:S01]  /*9560*/  ULDC UR4, c[0x0][0x228] ;  /* 0x00008a0000047ab9 */ /* 0x000fe20000000800 */
[----:B-1----:R-:W-:Y:S01]  /*9570*/  SHF.R.S32.HI R21, RZ, 0x1f, R26 ;  /* 0x0000001fff157819 */ /* 0x002fe2000001141a */
[----:B------:R-:W-:Y:S01]  /*9580*/  VIADD R25, R4, 0x29 ;  /* 0x0000002904197836 */ /* 0x000fe20000000000 */
[----:B------:R-:W-:Y:S01]  /*9590*/  PRMT R29, R18, 0x7772, RZ ;  /* 0x00007772121d7816 */ /* 0x000fe200000000ff */
[----:B------:R-:W-:Y:S01]  /*95a0*/  ULDC UR6, c[0x0][0x22c] ;  /* 0x00008b0000067ab9 */ /* 0x000fe20000000800 */
[----:B0-----:R-:W-:-:S02]  /*95b0*/  IADD3 R16, P6, R26, R6, RZ ;  /* 0x000000061a107210 */ /* 0x001fc40007fde0ff */
[----:B------:R-:W-:-:S03]  /*95c0*/  PRMT R27, R18, 0x7771, RZ ;  /* 0x00007771121b7816 */ /* 0x000fc600000000ff */
[----:B------:R-:W-:Y:S02]  /*95d0*/  IMAD.X R17, R21, 0x1, R3, P6 ;  /* 0x0000000115117824 */ /* 0x000fe400030e0603 */
[----:B------:R0:W-:Y:S01]  /*95e0*/  @P1 STG.E.U8 desc[UR14][R22.64], R27 ;  /* 0x0000001b16001986 */ /* 0x0001e2000c10110e */
[----:B------:R-:W-:Y:S01]  /*95f0*/  ISETP.LT.AND P1, PT, R5, UR4, !P3 ;  /* 0x0000000405007c0c */ /* 0x000fe2000df21270 */
[----:B------:R-:W-:Y:S01]  /*9600*/  ULDC UR4, c[0x0][0x248] ;  /* 0x0000920000047ab9 */ /* 0x000fe20000000800 */
[C---:B------:R-:W-:Y:S01]  /*9610*/  IADD3 R20, P3, R26.reuse, R7, RZ ;  /* 0x000000071a147210 */ /* 0x040fe20007f7e0ff */
[----:B------:R-:W-:Y:S01]  /*9620*/  VIADD R26, R26, UR4 ;  /* 0x000000041a1a7c36 */ /* 0x000fe20008000000 */
[----:B------:R1:W-:Y:S01]  /*9630*/  @P5 STG.E.U8 desc[UR14][R16.64], R29 ;  /* 0x0000001d10005986 */ /* 0x0003e2000c10110e */
[----:B------:R-:W-:Y:S01]  /*9640*/  ISETP.LT.AND P5, PT, R0, UR8, !P0 ;  /* 0x0000000800007c0c */ /* 0x000fe2000c7a1270 */
[----:B------:R-:W-:Y:S01]  /*9650*/  ULDC UR4, c[0x0][0x22c] ;  /* 0x00008b0000047ab9 */ /* 0x000fe20000000800 */
[----:B------:R-:W-:Y:S01]  /*9660*/  IMAD.X R21, R21, 0x1, R24, P3 ;  /* 0x0000000115157824 */ /* 0x000fe200018e0618 */
[----:B------:R-:W-:Y:S01]  /*9670*/  ISETP.GE.AND P3, PT, R25, UR6, PT ;  /* 0x0000000619007c0c */ /* 0x000fe2000bf66270 */
[----:B------:R-:W-:Y:S01]  /*9680*/  ULDC UR6, c[0x0][0x228] ;  /* 0x00008a0000067ab9 */ /* 0x000fe20000000800 */
[----:B------:R-:W-:Y:S01]  /*9690*/  PRMT R25, R19, 0x7772, RZ ;  /* 0x0000777213197816 */ /* 0x000fe200000000ff */
[----:B------:R-:W-:Y:S01]  /*96a0*/  ULDC UR8, c[0x0][0x228] ;  /* 0x00008a0000087ab9 */ /* 0x000fe20000000800 */
[----:B0-----:R-:W-:Y:S01]  /*96b0*/  PRMT R27, R18, 0x7773, RZ ;  /* 0x00007773121b7816 */ /* 0x001fe200000000ff */
[----:B------:R-:W-:Y:S01]  /*96c0*/  VIADD R18, R4, 0x2a ;  /* 0x0000002a04127836 */ /* 0x000fe20000000000 */
[----:B------:R-:W-:-:S02]  /*96d0*/  SHF.R.S32.HI R22, RZ, 0x1f, R26 ;  /* 0x0000001fff167819 */ /* 0x000fc4000001141a */
[----:B-1----:R-:W-:Y:S01]  /*96e0*/  IADD3 R16, P6, R26, R6, RZ ;  /* 0x000000061a107210 */ /* 0x002fe20007fde0ff */
[----:B------:R0:W-:Y:S01]  /*96f0*/  @P1 STG.E.U8 desc[UR14][R20.64], R27 ;  /* 0x0000001b14001986 */ /* 0x0001e2000c10110e */
[----:B------:R-:W-:Y:S02]  /*9700*/  PRMT R23, R19, 0x7770, RZ ;  /* 0x0000777013177816 */ /* 0x000fe400000000ff */
[----:B------:R-:W-:Y:S01]  /*9710*/  ISETP.GE.AND P1, PT, R18, UR4, PT ;  /* 0x0000000412007c0c */ /* 0x000fe2000bf26270 */
[----:B------:R-:W-:Y:S01]  /*9720*/  IMAD.X R17, R22, 0x1, R3, P6 ;  /* 0x0000000116117824 */ /* 0x000fe200030e0603 */
[----:B------:R-:W-:Y:S01]  /*9730*/  ULDC UR4, c[0x0][0x248] ;  /* 0x0000920000047ab9 */ /* 0x000fe20000000800 */
[----:B------:R-:W-:Y:S01]  /*9740*/  ISETP.LT.AND P0, PT, R5, UR6, !P0 ;  /* 0x0000000605007c0c */ /* 0x000fe2000c701270 */
[----:B------:R-:W-:Y:S01]  /*9750*/  ULDC UR6, c[0x0][0x228] ;  /* 0x00008a0000067ab9 */ /* 0x000fe20000000800 */
[----:B------:R-:W-:Y:S01]  /*9760*/  VIADD R18, R26, UR4 ;  /* 0x000000041a127c36 */ /* 0x000fe20008000000 */
[----:B------:R1:W-:Y:S01]  /*9770*/  @P5 STG.E.U8 desc[UR14][R16.64], R23 ;  /* 0x0000001710005986 */ /* 0x0003e2000c10110e */
[----:B------:R-:W-:Y:S01]  /*9780*/  ISETP.LT.AND P5, PT, R0, UR6, !P2 ;  /* 0x0000000600007c0c */ /* 0x000fe2000d7a1270 */
[----:B------:R-:W-:Y:S01]  /*9790*/  ULDC UR4, c[0x0][0x248] ;  /* 0x0000920000047ab9 */ /* 0x000fe20000000800 */
[----:B0-----:R-:W-:Y:S01]  /*97a0*/  IADD3 R20, P6, R26, R7, RZ ;  /* 0x000000071a147210 */ /* 0x001fe20007fde0ff */
[----:B------:R-:W-:Y:S01]  /*97b0*/  ULDC UR6, c[0x0][0x228] ;  /* 0x00008a0000067ab9 */ /* 0x000fe20000000800 */
[----:B------:R-:W-:-:S02]  /*97c0*/  PRMT R27, R19, 0x7773, RZ ;  /* 0x00007773131b7816 */ /* 0x000fc400000000ff */
[----:B------:R-:W-:Y:S01]  /*97d0*/  PRMT R29, R19, 0x7771, RZ ;  /* 0x00007771131d7816 */ /* 0x000fe200000000ff */
[----:B------:R-:W-:Y:S01]  /*97e0*/  IMAD.X R21, R22, 0x1, R24, P6 ;  /* 0x0000000116157824 */ /* 0x000fe200030e0618 */
[----:B------:R-:W-:Y:S01]  /*97f0*/  SHF.R.S32.HI R19, RZ, 0x1f, R18 ;  /* 0x0000001fff137819 */ /* 0x000fe20000011412 */
[----:B------:R-:W-:Y:S01]  /*9800*/  VIADD R22, R4, 0x2b ;  /* 0x0000002b04167836 */ /* 0x000fe20000000000 */
[----:B------:R-:W-:Y:S01]  /*9810*/  ISETP.LT.AND P2, PT, R5, UR6, !P2 ;  /* 0x0000000605007c0c */ /* 0x000fe2000d741270 */
[C---:B-1----:R-:W-:Y:S01]  /*9820*/  VIADD R23, R18.reuse, UR4 ;  /* 0x0000000412177c36 */ /* 0x042fe20008000000 */
[CC--:B------:R-:W-:Y:S01]  /*9830*/  IADD3 R16, P6, R18.reuse, R6.reuse, RZ ;  /* 0x0000000612107210 */ /* 0x0c0fe20007fde0ff */
[----:B------:R0:W-:Y:S01]  /*9840*/  @P0 STG.E.U8 desc[UR14][R20.64], R29 ;  /* 0x0000001d14000986 */ /* 0x0001e2000c10110e */
[-C--:B------:R-:W-:Y:S01]  /*9850*/  IADD3 R18, P0, R18, R7.reuse, RZ ;  /* 0x0000000712127210 */ /* 0x080fe20007f1e0ff */
[----:B------:R-:W-:Y:S01]  /*9860*/  ULDC UR4, c[0x0][0x22c] ;  /* 0x00008b0000047ab9 */ /* 0x000fe20000000800 */
[----:B------:R-:W-:Y:S01]  /*9870*/  SHF.R.S32.HI R26, RZ, 0x1f, R23 ;  /* 0x0000001fff1a7819 */ /* 0x000fe20000011417 */
[C-C-:B------:R-:W-:Y:S01]  /*9880*/  IMAD.X R17, R19.reuse, 0x1, R3.reuse, P6 ;  /* 0x0000000113117824 */ /* 0x140fe200030e0603 */
[----:B------:R-:W-:Y:S01]  /*9890*/  ISETP.LT.AND P6, PT, R0, UR8, !P4 ;  /* 0x0000000800007c0c */ /* 0x000fe2000e7c1270 */
[----:B------:R-:W-:Y:S01]  /*98a0*/  IMAD.X R19, R19, 0x1, R24, P0 ;  /* 0x0000000113137824 */ /* 0x000fe200000e0618 */
[----:B------:R-:W-:Y:S01]  /*98b0*/  ISETP.GE.AND P0, PT, R22, UR4, PT ;  /* 0x0000000416007c0c */ /* 0x000fe2000bf06270 */
[----:B------:R-:W-:Y:S01]  /*98c0*/  ULDC UR4, c[0x0][0x248] ;  /* 0x0000920000047ab9 */ /* 0x000fe20000000800 */
[----:B------:R1:W-:Y:S01]  /*98d0*/  @P5 STG.E.U8 desc[UR14][R16.64], R25 ;  /* 0x0000001910005986 */ /* 0x0003e2000c10110e */
[----:B------:R-:W-:Y:S01]  /*98e0*/  ULDC UR6, c[0x0][0x228] ;  /* 0x00008a0000067ab9 */ /* 0x000fe20000000800 */
[----:B------:R-:W-:Y:S01]  /*98f0*/  ULDC UR8, c[0x0][0x228] ;  /* 0x00008a0000087ab9 */ /* 0x000fe20000000800 */
[----:B0-----:R-:W-:Y:S01]  /*9900*/  IADD3 R20, P5, R23, R6, RZ ;  /* 0x0000000617147210 */ /* 0x001fe20007fbe0ff */
[----:B------:R0:W-:Y:S01]  /*9910*/  @P2 STG.E.U8 desc[UR14][R18.64], R27 ;  /* 0x0000001b12002986 */ /* 0x0001e2000c10110e */
[----:B----4-:R-:W-:Y:S01]  /*9920*/  PRMT R29, R12, 0x7770, RZ ;  /* 0x000077700c1d7816 */ /* 0x010fe200000000ff */
[----:B------:R-:W-:Y:S01]  /*9930*/  VIADD R22, R4, 0x2c ;  /* 0x0000002c04167836 */ /* 0x000fe20000000000 */
[----:B------:R-:W-:Y:S01]  /*9940*/  ISETP.LT.AND P4, PT, R5, UR6, !P4 ;  /* 0x0000000605007c0c */ /* 0x000fe2000e781270 */
[----:B------:R-:W-:Y:S01]  /*9950*/  IMAD.X R21, R26, 0x1, R3, P5 ;  /* 0x000000011a157824 */ /* 0x000fe200028e0603 */
[----:B------:R-:W-:Y:S01]  /*9960*/  ISETP.LT.AND P5, PT, R0, UR8, !P3 ;  /* 0x0000000800007c0c */ /* 0x000fe2000dfa1270 */
[----:B------:R-:W-:Y:S01]  /*9970*/  ULDC UR6, c[0x0][0x228] ;  /* 0x00008a0000067ab9 */ /* 0x000fe20000000800 */
[----:B------:R-:W-:Y:S01]  /*9980*/  ULDC UR8, c[0x0][0x228] ;  /* 0x00008a0000087ab9 */ /* 0x000fe20000000800 */
[C---:B-1----:R-:W-:Y:S01]  /*9990*/  VIADD R25, R23.reuse, UR4 ;  /* 0x0000000417197c36 */ /* 0x042fe20008000000 */
[----:B------:R1:W-:Y:S01]  /*99a0*/  @P6 STG.E.U8 desc[UR14][R20.64], R29 ;  /* 0x0000001d14006986 */ /* 0x0003e2000c10110e */
[----:B------:R-:W-:Y:S01]  /*99b0*/  IADD3 R16, P2, R23, R7, RZ ;  /* 0x0000000717107210 */ /* 0x000fe20007f5e0ff */
[----:B------:R-:W-:Y:S01]  /*99c0*/  ULDC UR4, c[0x0][0x22c] ;  /* 0x00008b0000047ab9 */ /* 0x000fe20000000800 */
[----:B0-----:R-:W-:-:S02]  /*99d0*/  PRMT R27, R12, 0x7772, RZ ;  /* 0x000077720c1b7816 */ /* 0x001fc400000000ff */
[----:B------:R-:W-:Y:S01]  /*99e0*/  SHF.R.S32.HI R28, RZ, 0x1f, R25 ;  /* 0x0000001fff1c7819 */ /* 0x000fe20000011419 */
[--C-:B------:R-:W-:Y:S01]  /*99f0*/  IMAD.X R17, R26, 0x1, R24.reuse, P2 ;  /* 0x000000011a117824 */ /* 0x100fe200010e0618 */
[CC--:B------:R-:W-:Y:S02]  /*9a00*/  IADD3 R18, P6, R25.reuse, R6.reuse, RZ ;  /* 0x0000000619127210 */ /* 0x0c0fe40007fde0ff */
[----:B------:R-:W-:Y:S01]  /*9a10*/  ISETP.GE.AND P2, PT, R22, UR4, PT ;  /* 0x0000000416007c0c */ /* 0x000fe2000bf46270 */
[----:B------:R-:W-:Y:S01]  /*9a20*/  ULDC UR4, c[0x0][0x248] ;  /* 0x0000920000047ab9 */ /* 0x000fe20000000800 */
[----:B------:R-:W-:Y:S01]  /*9a30*/  VIADD R22, R4, 0x2d ;  /* 0x0000002d04167836 */ /* 0x000fe20000000000 */
[----:B-1----:R-:W-:Y:S01]  /*9a40*/  PRMT R29, R12, 0x7771, RZ ;  /* 0x000077710c1d7816 */ /* 0x002fe200000000ff */
[----:B------:R-:W-:Y:S02]  /*9a50*/  IMAD.X R19, R28, 0x1, R3, P6 ;  /* 0x000000011c137824 */ /* 0x000fe400030e0603 */
[----:B------:R-:W-:Y:S01]  /*9a60*/  VIADD R23, R25, UR4 ;  /* 0x0000000419177c36 */ /* 0x000fe20008000000 */
[----:B------:R-:W-:Y:S01]  /*9a70*/  ULDC UR4, c[0x0][0x22c] ;  /* 0x00008b0000047ab9 */ /* 0x000fe20000000800 */
[----:B------:R0:W-:Y:S01]  /*9a80*/  @P4 STG.E.U8 desc[UR14][R16.64], R29 ;  /* 0x0000001d10004986 */ /* 0x0001e2000c10110e */
[----:B------:R-:W-:Y:S01]  /*9a90*/  ISETP.LT.AND P4, PT, R5, UR6, !P3 ;  /* 0x0000000605007c0c */ /* 0x000fe2000df81270 */
[----:B------:R-:W-:Y:S01]  /*9aa0*/  ULDC UR6, c[0x0][0x228] ;  /* 0x00008a0000067ab9 */ /* 0x000fe20000000800 */
[-C--:B------:R-:W-:Y:S01]  /*9ab0*/  IADD3 R20, P3, R25, R7.reuse, RZ ;  /* 0x0000000719147210 */ /* 0x080fe20007f7e0ff */
[----:B------:R1:W-:Y:S01]  /*9ac0*/  @P5 STG.E.U8 desc[UR14][R18.64], R27 ;  /* 0x0000001b12005986 */ /* 0x0003e2000c10110e */
[----:B------:R-:W-:Y:S01]  /*9ad0*/  ISETP.LT.AND P5, PT, R0, UR8, !P1 ;  /* 0x0000000800007c0c */ /* 0x000fe2000cfa1270 */
[----:B------:R-:W-:Y:S01]  /*9ae0*/  ULDC UR8, c[0x0][0x228] ;  /* 0x00008a0000087ab9 */ /* 0x000fe20000000800 */
[----:B------:R-:W-:Y:S01]  /*9af0*/  SHF.R.S32.HI R26, RZ, 0x1f, R23 ;  /* 0x0000001fff1a7819 */ /* 0x000fe20000011417 */
[--C-:B------:R-:W-:Y:S01]  /*9b00*/  IMAD.X R21, R28, 0x1, R24.reuse, P3 ;  /* 0x000000011c157824 */ /* 0x100fe200018e0618 */
[----:B------:R-:W-:Y:S01]  /*9b10*/  ISETP.GE.AND P3, PT, R22, UR4, PT ;  /* 0x0000000416007c0c */ /* 0x000fe2000bf66270 */
[----:B------:R-:W-:Y:S01]  /*9b20*/  ULDC UR4, c[0x0][0x248] ;  /* 0x0000920000047ab9 */ /* 0x000fe20000000800 */
[----:B------:R-:W-:Y:S01]  /*9b30*/  VIADD R22, R4, 0x2f ;  /* 0x0000002f04167836 */ /* 0x000fe20000000000 */
        /* <DEDUP_REMOVED lines=8> */
[----:B------:R-:W-:Y:S01]  /*9bc0*/  ISETP.LT.AND P4, PT, R5, UR6, !P1 ;  /* 0x0000000605007c0c */ /* 0x000fe2000cf81270 */
[----:B------:R-:W-:Y:S01]  /*9bd0*/  ULDC UR4, c[0x0][0x22c] ;  /* 0x00008b0000047ab9 */ /* 0x000fe20000000800 */
[-C--:B------:R-:W-:Y:S01]  /*9be0*/  IADD3 R18, P1, R23, R7.reuse, RZ ;  /* 0x0000000717127210 */ /* 0x080fe20007f3e0ff */
[----:B------:R1:W-:Y:S01]  /*9bf0*/  @P5 STG.E.U8 desc[UR14][R16.64], R27 ;  /* 0x0000001b10005986 */ /* 0x0003e2000c10110e */
[----:B------:R-:W-:Y:S01]  /*9c00*/  ISETP.LT.AND P5, PT, R0, UR8, !P0 ;  /* 0x0000000800007c0c */ /* 0x000fe2000c7a1270 */
[----:B------:R-:W-:Y:S01]  /*9c10*/  ULDC UR6, c[0x0][0x228] ;  /* 0x00008a0000067ab9 */ /* 0x000fe20000000800 */
[----:B------:R-:W-:Y:S01]  /*9c20*/  ULDC UR8, c[0x0][0x228] ;  /* 0x00008a0000087ab9 */ /* 0x000fe20000000800 */
[--C-:B------:R-:W-:Y:S01]  /*9c30*/  IMAD.X R19, R26, 0x1, R24.reuse, P1 ;  /* 0x000000011a137824 */ /* 0x100fe200008e0618 */
[----:B------:R-:W-:Y:S01]  /*9c40*/  ISETP.GE.AND P1, PT, R12, UR4, PT ;  /* 0x000000040c007c0c */ /* 0x000fe2000bf26270 */
[----:B------:R-:W-:Y:S01]  /*9c50*/  ULDC UR4, c[0x0][0x248] ;  /* 0x0000920000047ab9 */ /* 0x000fe20000000800 */
[CC--:B0-----:R-:W-:Y:S01]  /*9c60*/  IADD3 R20, P6, R25.reuse, R6.reuse, RZ ;  /* 0x0000000619147210 */ /* 0x0c1fe20007fde0ff */
[----:B------:R-:W-:Y:S01]  /*9c70*/  VIADD R23, R25, UR4 ;  /* 0x0000000419177c36 */ /* 0x000fe20008000000 */
[C---:B------:R-:W-:Y:S01]  /*9c80*/  PRMT R29, R13.reuse, 0x7771, RZ ;  /* 0x000077710d1d7816 */ /* 0x040fe200000000ff */
[----:B------:R-:W-:Y:S01]  /*9c90*/  ULDC UR4, c[0x0][0x22c] ;  /* 0x00008b0000047ab9 */ /* 0x000fe20000000800 */
[----:B-1----:R-:W-:Y:S01]  /*9ca0*/  PRMT R27, R13, 0x7772, RZ ;  /* 0x000077720d1b7816 */ /* 0x002fe200000000ff */
[----:B------:R-:W-:Y:S01]  /*9cb0*/  IMAD.X R21, R28, 0x1, R3, P6 ;  /* 0x000000011c157824 */ /* 0x000fe200030e0603 */
[----:B------:R-:W-:Y:S01]  /*9cc0*/  SHF.R.S32.HI R26, RZ, 0x1f, R23 ;  /* 0x0000001fff1a7819 */ /* 0x000fe20000011417 */
[----:B------:R-:W-:Y:S01]  /*9cd0*/  @P4 STG.E.U8 desc[UR14][R18.64], R29 ;  /* 0x0000001d12004986 */ /* 0x000fe2000c10110e */
[----:B------:R-:W-:Y:S01]  /*9ce0*/  ISETP.LT.AND P4, PT, R5, UR6, !P0 ;  /* 0x0000000605007c0c */ /* 0x000fe2000c781270 */
[----:B------:R-:W-:Y:S01]  /*9cf0*/  ULDC UR6, c[0x0][0x228] ;  /* 0x00008a0000067ab9 */ /* 0x000fe20000000800 */
[----:B------:R-:W-:Y:S01]  /*9d00*/  IADD3 R16, P0, R25, R7, RZ ;  /* 0x0000000719107210 */ /* 0x000fe20007f1e0ff */
[----:B------:R0:W-:Y:S01]  /*9d10*/  @P5 STG.E.U8 desc[UR14][R20.64], R27 ;  /* 0x0000001b14005986 */ /* 0x0001e2000c10110e */
[----:B------:R-:W-:Y:S01]  /*9d20*/  ISETP.LT.AND P5, PT, R0, UR8, !P2 ;  /* 0x0000000800007c0c */ /* 0x000fe2000d7a1270 */
[----:B------:R-:W-:Y:S01]  /*9d30*/  ULDC UR8, c[0x0][0x228] ;  /* 0x00008a0000087ab9 */ /* 0x000fe20000000800 */
[----:B------:R-:W-:Y:S01]  /*9d40*/  IADD3 R12, P6, R23, R6, RZ ;  /* 0x00000006170c7210 */ /* 0x000fe20007fde0ff */
[----:B------:R-:W-:Y:S01]  /*9d50*/  IMAD.X R17, R28, 0x1, R24, P0 ;  /* 0x000000011c117824 */ /* 0x000fe200000e0618 */
[----:B------:R-:W-:-:S02]  /*9d60*/  PRMT R25, R14, 0x7770, RZ ;  /* 0x000077700e197816 */ /* 0x000fc400000000ff */
[----:B------:R-:W-:Y:S01]  /*9d70*/  ISETP.GE.AND P0, PT, R22, UR4, PT ;  /* 0x0000000416007c0c */ /* 0x000fe2000bf06270 */
[----:B------:R-:W-:Y:S01]  /*9d80*/  ULDC UR4, c[0x0][0x248] ;  /* 0x0000920000047ab9 */ /* 0x000fe20000000800 */
[----:B------:R-:W-:Y:S01]  /*9d90*/  ISETP.LT.AND P2, PT, R5, UR6, !P2 ;  /* 0x0000000605007c0c */ /* 0x000fe2000d741270 */
[----:B------:R-:W-:Y:S01]  /*9da0*/  ULDC UR6, c[0x0][0x228] ;  /* 0x00008a0000067ab9 */ /* 0x000fe20000000800 */
[----:B0-----:R-:W-:Y:S01]  /*9db0*/  PRMT R27, R13, 0x7773, RZ ;  /* 0x000077730d1b7816 */ /* 0x001fe200000000ff */
[----:B------:R-:W-:Y:S02]  /*9dc0*/  IMAD.X R13, R26, 0x1, R3, P6 ;  /* 0x000000011a0d7824 */ /* 0x000fe400030e0603 */
[C---:B------:R-:W-:Y:S01]  /*9dd0*/  VIADD R21, R23.reuse, UR4 ;  /* 0x0000000417157c36 */ /* 0x040fe20008000000 */
[----:B------:R-:W-:Y:S01]  /*9de0*/  ULDC UR4, c[0x0][0x22c] ;  /* 0x00008b0000047ab9 */ /* 0x000fe20000000800 */
[----:B------:R0:W-:Y:S01]  /*9df0*/  @P4 STG.E.U8 desc[UR14][R16.64], R27 ;  /* 0x0000001b10004986 */ /* 0x0001e2000c10110e */
[----:B------:R-:W-:Y:S01]  /*9e00*/  IADD3 R18, P4, R23, R7, RZ ;  /* 0x0000000717127210 */ /* 0x000fe20007f9e0ff */
[----:B------:R-:W-:Y:S01]  /*9e10*/  VIADD R20, R4, 0x30 ;  /* 0x0000003004147836 */ /* 0x000fe20000000000 */
[----:B------:R-:W-:Y:S01]  /*9e20*/  SHF.R.S32.HI R28, RZ, 0x1f, R21 ;  /* 0x0000001fff1c7819 */ /* 0x000fe20000011415 */
[----:B------:R1:W-:Y:S01]  /*9e30*/  @P5 STG.E.U8 desc[UR14][R12.64], R25 ;  /* 0x000000190c005986 */ /* 0x0003e2000c10110e */
[----:B------:R-:W-:Y:S01]  /*9e40*/  ISETP.LT.AND P5, PT, R0, UR8, !P3 ;  /* 0x0000000800007c0c */ /* 0x000fe2000dfa1270 */
[----:B------:R-:W-:Y:S01]  /*9e50*/  IMAD.X R19, R26, 0x1, R24, P4 ;  /* 0x000000011a137824 */ /* 0x000fe200020e0618 */
[----:B------:R-:W-:Y:S01]  /*9e60*/  PRMT R23, R14, 0x7772, RZ ;  /* 0x000077720e177816 */ /* 0x000fe200000000ff */
[----:B------:R-:W-:Y:S01]  /*9e70*/  ULDC UR8, c[0x0][0x228] ;  /* 0x00008a0000087ab9 */ /* 0x000fe20000000800 */
[----:B------:R-:W-:Y:S01]  /*9e80*/  ISETP.GE.AND P4, PT, R20, UR4, PT ;  /* 0x0000000414007c0c */ /* 0x000fe2000bf86270 */
[----:B------:R-:W-:Y:S01]  /*9e90*/  ULDC UR4, c[0x0][0x248] ;  /* 0x0000920000047ab9 */ /* 0x000fe20000000800 */
[----:B------:R-:W-:Y:S01]  /*9ea0*/  VIADD R20, R4, 0x31 ;  /* 0x0000003104147836 */ /* 0x000fe20000000000 */
[C---:B0-----:R-:W-:Y:S01]  /*9eb0*/  IADD3 R16, P6, R21.reuse, R6, RZ ;  /* 0x0000000615107210 */ /* 0x041fe20007fde0ff */
[----:B------:R-:W-:Y:S01]  /*9ec0*/  VIADD R22, R21, UR4 ;  /* 0x0000000415167c36 */ /* 0x000fe20008000000 */
[----:B------:R-:W-:Y:S01]  /*9ed0*/  ULDC UR4, c[0x0][0x22c] ;  /* 0x00008b0000047ab9 */ /* 0x000fe20000000800 */
[----:B-1----:R-:W-:-:S02]  /*9ee0*/  PRMT R25, R14, 0x7771, RZ ;  /* 0x000077710e197816 */ /* 0x002fc400000000ff */
[--C-:B------:R-:W-:Y:S01]  /*9ef0*/  IMAD.X R17, R28, 0x1, R3.reuse, P6 ;  /* 0x000000011c117824 */ /* 0x100fe200030e0603 */
[----:B------:R-:W-:Y:S02]  /*9f00*/  SHF.R.S32.HI R26, RZ, 0x1f, R22 ;  /* 0x0000001fff1a7819 */ /* 0x000fe40000011416 */
[----:B------:R0:W-:Y:S01]  /*9f10*/  @P2 STG.E.U8 desc[UR14][R18.64], R25 ;  /* 0x0000001912002986 */ /* 0x0001e2000c10110e */
[----:B------:R-:W-:Y:S01]  /*9f20*/  ISETP.LT.AND P2, PT, R5, UR6, !P3 ;  /* 0x0000000605007c0c */ /* 0x000fe2000df41270 */
[----:B------:R-:W-:Y:S01]  /*9f30*/  ULDC UR6, c[0x0][0x228] ;  /* 0x00008a0000067ab9 */ /* 0x000fe20000000800 */
[----:B------:R-:W-:Y:S01]  /*9f40*/  IADD3 R12, P3, R21, R7, RZ ;  /* 0x00000007150c7210 */ /* 0x000fe20007f7e0ff */
[----:B------:R1:W-:Y:S01]  /*9f50*/  @P5 STG.E.U8 desc[UR14][R16.64], R23 ;  /* 0x0000001710005986 */ /* 0x0003e2000c10110e */
[----:B------:R-:W-:Y:S01]  /*9f60*/  ISETP.LT.AND P5, PT, R0, UR8, !P1 ;  /* 0x0000000800007c0c */ /* 0x000fe2000cfa1270 */
[----:B------:R-:W-:Y:S01]  /*9f70*/  ULDC UR8, c[0x0][0x228] ;  /* 0x00008a0000087ab9 */ /* 0x000fe20000000800 */
[----:B------:R-:W-:Y:S01]  /*9f80*/  PRMT R21, R15, 0x7770, RZ ;  /* 0x000077700f157816 */ /* 0x000fe200000000ff */
[----:B------:R-:W-:Y:S01]  /*9f90*/  IMAD.X R13, R28, 0x1, R24, P3 ;  /* 0x000000011c0d7824 */ /* 0x000fe200018e0618 */
[----:B------:R-:W-:Y:S01]  /*9fa0*/  ISETP.GE.AND P3, PT, R20, UR4, PT ;  /* 0x0000000414007c0c */ /* 0x000fe2000bf66270 */
[----:B------:R-:W-:Y:S01]  /*9fb0*/  ULDC UR4, c[0x0][0x248] ;  /* 0x0000920000047ab9 */ /* 0x000fe20000000800 */
[----:B------:R-:W-:Y:S01]  /*9fc0*/  ISETP.LT.AND P1, PT, R5, UR6, !P1 ;  /* 0x0000000605007c0c */ /* 0x000fe2000cf21270 */
[C---:B------:R-:W-:Y:S01]  /*9fd0*/  VIADD R20, R22.reuse, UR4 ;  /* 0x0000000416147c36 */ /* 0x040fe20008000000 */
[----:B0-----:R-:W-:Y:S01]  /*9fe0*/  IADD3 R18, P6, R22, R6, RZ ;  /* 0x0000000616127210 */ /* 0x001fe20007fde0ff */
[----:B------:R-:W-:Y:S01]  /*9ff0*/  ULDC UR4, c[0x0][0x22c] ;  /* 0x00008b0000047ab9 */ /* 0x000fe20000000800 */
[----:B------:R-:W-:Y:S01]  /*a000*/  PRMT R25, R15, 0x7771, RZ ;  /* 0x000077710f197816 */ /* 0x000fe200000000ff */
[----:B------:R-:W-:Y:S01]  /*a010*/  ULDC UR6, c[0x0][0x22c] ;  /* 0x00008b0000067ab9 */ /* 0x000fe20000000800 */
[----:B-1----:R-:W-:Y:S01]  /*a020*/  PRMT R23, R14, 0x7773, RZ ;  /* 0x000077730e177816 */ /* 0x002fe200000000ff */
[----:B------:R-:W-:-:S02]  /*a030*/  IMAD.X R19, R26, 0x1, R3, P6 ;  /* 0x000000011a137824 */ /* 0x000fc400030e0603 */
[----:B------:R-:W-:Y:S02]  /*a040*/  VIADD R14, R4, 0x32 ;  /* 0x00000032040e7836 */ /* 0x000fe40000000000 */
[----:B------:R0:W-:Y:S01]  /*a050*/  @P2 STG.E.U8 desc[UR14][R12.64], R23 ;  /* 0x000000170c002986 */ /* 0x0001e2000c10110e */
[-C--:B------:R-:W-:Y:S02]  /*a060*/  IADD3 R16, P2, R22, R7.reuse, RZ ;  /* 0x0000000716107210 */ /* 0x080fe40007f5e0ff */
[----:B------:R-:W-:Y:S01]  /*a070*/  SHF.R.S32.HI R22, RZ, 0x1f, R20 ;  /* 0x0000001fff167819 */ /* 0x000fe20000011414 */
[----:B------:R1:W-:Y:S01]  /*a080*/  @P5 STG.E.U8 desc[UR14][R18.64], R21 ;  /* 0x0000001512005986 */ /* 0x0003e2000c10110e */
[----:B------:R-:W-:Y:S01]  /*a090*/  ISETP.LT.AND P5, PT, R0, UR8, !P0 ;  /* 0x0000000800007c0c */ /* 0x000fe2000c7a1270 */
[----:B------:R-:W-:Y:S01]  /*a0a0*/  ULDC UR8, c[0x0][0x228] ;  /* 0x00008a0000087ab9 */ /* 0x000fe20000000800 */
[--C-:B------:R-:W-:Y:S01]  /*a0b0*/  IMAD.X R17, R26, 0x1, R24.reuse, P2 ;  /* 0x000000011a117824 */ /* 0x100fe200010e0618 */
[----:B------:R-:W-:Y:S01]  /*a0c0*/  ISETP.LT.AND P0, PT, R5, UR8, !P0 ;  /* 0x0000000805007c0c */ /* 0x000fe2000c701270 */
[----:B------:R-:W-:Y:S01]  /*a0d0*/  ULDC UR8, c[0x0][0x228] ;  /* 0x00008a0000087ab9 */ /* 0x000fe20000000800 */
[----:B------:R-:W-:Y:S01]  /*a0e0*/  ISETP.GE.AND P2, PT, R14, UR4, PT ;  /* 0x000000040e007c0c */ /* 0x000fe2000bf46270 */
[----:B------:R-:W-:Y:S01]  /*a0f0*/  VIADD R14, R4, 0x33 ;  /* 0x00000033040e7836 */ /* 0x000fe20000000000 */
[C---:B0-----:R-:W-:Y:S01]  /*a100*/  IADD3 R12, P6, R20.reuse, R6, RZ ;  /* 0x00000006140c7210 */ /* 0x041fe20007fde0ff */
[----:B------:R-:W-:Y:S01]  /*a110*/  ULDC UR4, c[0x0][0x248] ;  /* 0x0000920000047ab9 */ /* 0x000fe20000000800 */
[----:B------:R-:W-:Y:S01]  /*a120*/  PRMT R23, R15, 0x7772, RZ ;  /* 0x000077720f177816 */ /* 0x000fe200000000ff */
[----:B------:R0:W-:Y:S01]  /*a130*/  @P1 STG.E.U8 desc[UR14][R16.64], R25 ;  /* 0x0000001910001986 */ /* 0x0001e2000c10110e */
[----:B-1----:R-:W-:Y:S01]  /*a140*/  VIADD R21, R20, UR4 ;  /* 0x0000000414157c36 */ /* 0x002fe20008000000 */
[----:B------:R-:W-:Y:S01]  /*a150*/  ISETP.GE.AND P1, PT, R14, UR6, PT ;  /* 0x000000060e007c0c */ /* 0x000fe2000bf26270 */
[----:B------:R-:W-:Y:S01]  /*a160*/  IMAD.X R13, R22, 0x1, R3, P6 ;  /* 0x00000001160d7824 */ /* 0x000fe200030e0603 */
[----:B------:R-:W-:Y:S01]  /*a170*/  IADD3 R18, P6, R20, R7, RZ ;  /* 0x0000000714127210 */ /* 0x000fe20007fde0ff */
[----:B------:R-:W-:Y:S01]  /*a180*/  VIADD R14, R4, 0x34 ;  /* 0x00000034040e7836 */ /* 0x000fe20000000000 */
[----:B------:R-:W-:Y:S01]  /*a190*/  ULDC UR6, c[0x0][0x228] ;  /* 0x00008a0000067ab9 */ /* 0x000fe20000000800 */
[----:B------:R-:W-:Y:S01]  /*a1a0*/  ULDC UR4, c[0x0][0x22c] ;  /* 0x00008b0000047ab9 */ /* 0x000fe20000000800 */
[----:B------:R1:W-:Y:S01]  /*a1b0*/  @P5 STG.E.U8 desc[UR14][R12.64], R23 ;  /* 0x000000170c005986 */ /* 0x0003e2000c10110e */
[----:B------:R-:W-:Y:S01]  /*a1c0*/  ISETP.LT.AND P5, PT, R0, UR10, !P4 ;  /* 0x0000000a00007c0c */ /* 0x000fe2000e7a1270 */
[----:B------:R-:W-:Y:S01]  /*a1d0*/  IMAD.X R19, R22, 0x1, R24, P6 ;  /* 0x0000000116137824 */ /* 0x000fe200030e0618 */
[----:B------:R-:W-:Y:S01]  /*a1e0*/  ISETP.LT.AND P4, PT, R5, UR6, !P4 ;  /* 0x0000000605007c0c */ /* 0x000fe2000e781270 */
[----:B0-----:R-:W-:Y:S01]  /*a1f0*/  VIADD R16, R4, 0x35 ;  /* 0x0000003504107836 */ /* 0x001fe20000000000 */
[----:B------:R-:W-:Y:S01]  /*a200*/  PRMT R17, R15, 0x7773, RZ ;  /* 0x000077730f117816 */ /* 0x000fe200000000ff */
[----:B------:R-:W-:Y:S01]  /*a210*/  ULDC UR6, c[0x0][0x228] ;  /* 0x00008a0000067ab9 */ /* 0x000fe20000000800 */
[----:B------:R-:W-:-:S03]  /*a220*/  SHF.R.S32.HI R25, RZ, 0x1f, R21 ;  /* 0x0000001fff197819 */ /* 0x000fc60000011415 */
[----:B------:R0:W-:Y:S01]  /*a230*/  @P0 STG.E.U8 desc[UR14][R18.64], R17 ;  /* 0x0000001112000986 */ /* 0x0001e2000c10110e */
[----:B------:R-:W-:Y:S01]  /*a240*/  ISETP.GE.AND P0, PT, R14, UR4, PT ;  /* 0x000000040e007c0c */ /* 0x000fe2000bf06270 */
[----:B------:R-:W-:Y:S01]  /*a250*/  ULDC UR4, c[0x0][0x248] ;  /* 0x0000920000047ab9 */ /* 0x000fe20000000800 */
[C---:B-1----:R-:W-:Y:S01]  /*a260*/  IADD3 R12, P6, R21.reuse, R6, RZ ;  /* 0x00000006150c7210 */ /* 0x042fe20007fde0ff */
[----:B------:R-:W-:Y:S01]  /*a270*/  VIADD R20, R21, UR4 ;  /* 0x0000000415147c36 */ /* 0x000fe20008000000 */
[C---:B-----5:R-:W-:Y:S01]  /*a280*/  PRMT R23, R8.reuse, 0x7770, RZ ;  /* 0x0000777008177816 */ /* 0x060fe200000000ff */
[----:B------:R-:W-:Y:S02]  /*a290*/  ULDC UR4, c[0x0][0x228] ;  /* 0x00008a0000047ab9 */ /* 0x000fe40000000800 */
[----:B------:R-:W-:Y:S01]  /*a2a0*/  IMAD.X R13, R25, 0x1, R3, P6 ;  /* 0x00000001190d7824 */ /* 0x000fe200030e0603 */
[----:B------:R-:W-:Y:S02]  /*a2b0*/  IADD3 R14, P6, R21, R7, RZ ;  /* 0x00000007150e7210 */ /* 0x000fe40007fde0ff */
[----:B------:R-:W-:-:S02]  /*a2c0*/  PRMT R21, R8, 0x7773, RZ ;  /* 0x0000777308157816 */ /* 0x000fc400000000ff */
[----:B------:R1:W-:Y:S01]  /*a2d0*/  @P5 STG.E.U8 desc[UR14][R12.64], R23 ;  /* 0x000000170c005986 */ /* 0x0003e2000c10110e */
[----:B------:R-:W-:Y:S01]  /*a2e0*/  IMAD.X R15, R25, 0x1, R24, P6 ;  /* 0x00000001190f7824 */ /* 0x000fe200030e0618 */
[----:B0-----:R-:W-:Y:S02]  /*a2f0*/  SHF.R.S32.HI R17, RZ, 0x1f, R20 ;  /* 0x0000001fff117819 */ /* 0x001fe40000011414 */
[----:B------:R-:W-:Y:S01]  /*a300*/  ISETP.LT.AND P5, PT, R0, UR6, !P3 ;  /* 0x0000000600007c0c */ /* 0x000fe2000dfa1270 */
[----:B------:R-:W-:Y:S01]  /*a310*/  ULDC UR6, c[0x0][0x228] ;  /* 0x00008a0000067ab9 */ /* 0x000fe20000000800 */
[----:B------:R-:W-:Y:S01]  /*a320*/  ISETP.LT.AND P3, PT, R5, UR4, !P3 ;  /* 0x0000000405007c0c */ /* 0x000fe2000df61270 */
[----:B------:R-:W-:Y:S01]  /*a330*/  ULDC UR4, c[0x0][0x248] ;  /* 0x0000920000047ab9 */ /* 0x000fe20000000800 */
[----:B------:R-:W-:Y:S02]  /*a340*/  PRMT R19, R8, 0x7772, RZ ;  /* 0x0000777208137816 */ /* 0x000fe400000000ff */
[----:B------:R-:W-:-:S02]  /*a350*/  PRMT R25, R11, 0x7770, RZ ;  /* 0x000077700b197816 */ /* 0x000fc400000000ff */
[----:B-1----:R-:W-:Y:S01]  /*a360*/  PRMT R23, R8, 0x7771, RZ ;  /* 0x0000777108177816 */ /* 0x002fe200000000ff */
[----:B------:R-:W-:Y:S01]  /*a370*/  VIADD R8, R4, 0x36 ;  /* 0x0000003604087836 */ /* 0x000fe20000000000 */
[----:B------:R-:W-:-:S03]  /*a380*/  IADD3 R12, P6, R20, R6, RZ ;  /* 0x00000006140c7210 */ /* 0x000fc60007fde0ff */
[----:B------:R0:W-:Y:S01]  /*a390*/  @P4 STG.E.U8 desc[UR14][R14.64], R23 ;  /* 0x000000170e004986 */ /* 0x0001e2000c10110e */
[----:B------:R-:W-:Y:S01]  /*a3a0*/  ISETP.GE.AND P4, PT, R16, UR27, PT ;  /* 0x0000001b10007c0c */ /* 0x000fe2000bf86270 */
[C-C-:B------:R-:W-:Y:S01]  /*a3b0*/  IMAD.X R13, R17.reuse, 0x1, R3.reuse, P6 ;  /* 0x00000001110d7824 */ /* 0x140fe200030e0603 */
[C---:B------:R-:W-:Y:S01]  /*a3c0*/  IADD3 R16, P6, R20.reuse, R7, RZ ;  /* 0x0000000714107210 */ /* 0x040fe20007fde0ff */
[----:B------:R-:W-:Y:S01]  /*a3d0*/  VIADD R20, R20, UR4 ;  /* 0x0000000414147c36 */ /* 0x000fe20008000000 */
[----:B------:R-:W-:Y:S02]  /*a3e0*/  ULDC UR4, c[0x0][0x248] ;  /* 0x0000920000047ab9 */ /* 0x000fe40000000800 */
[----:B------:R1:W-:Y:S01]  /*a3f0*/  @P5 STG.E.U8 desc[UR14][R12.64], R19 ;  /* 0x000000130c005986 */ /* 0x0003e2000c10110e */
[----:B------:R-:W-:Y:S01]  /*a400*/  IMAD.X R17, R17, 0x1, R24, P6 ;  /* 0x0000000111117824 */ /* 0x000fe200030e0618 */
[----:B------:R-:W-:Y:S01]  /*a410*/  ISETP.LT.AND P5, PT, R0, UR6, !P2 ;  /* 0x0000000600007c0c */ /* 0x000fe2000d7a1270 */
[----:B------:R-:W-:Y:S01]  /*a420*/  ULDC UR6, c[0x0][0x228] ;  /* 0x00008a0000067ab9 */ /* 0x000fe20000000800 */
[----:B------:R-:W-:Y:S01]  /*a430*/  SHF.R.S32.HI R22, RZ, 0x1f, R20 ;  /* 0x0000001fff167819 */ /* 0x000fe20000011414 */
[C---:B------:R-:W-:Y:S01]  /*a440*/  VIADD R18, R20.reuse, UR4 ;  /* 0x0000000414127c36 */ /* 0x040fe20008000000 */
[----:B------:R2:W-:Y:S01]  /*a450*/  @P3 STG.E.U8 desc[UR14][R16.64], R21 ;  /* 0x0000001510003986 */ /* 0x0005e2000c10110e */
[----:B0-----:R-:W-:Y:S01]  /*a460*/  IADD3 R14, P3, R20, R6, RZ ;  /* 0x00000006140e7210 */ /* 0x001fe20007f7e0ff */
[----:B------:R-:W-:Y:S01]  /*a470*/  ULDC UR4, c[0x0][0x248] ;  /* 0x0000920000047ab9 */ /* 0x000fe20000000800 */
[----:B------:R-:W-:Y:S01]  /*a480*/  ISETP.LT.AND P6, PT, R0, UR8, !P1 ;  /* 0x0000000800007c0c */ /* 0x000fe2000cfc1270 */
[----:B------:R-:W-:Y:S01]  /*a490*/  ULDC UR8, c[0x0][0x228] ;  /* 0x00008a0000087ab9 */ /* 0x000fe20000000800 */
[----:B------:R-:W-:Y:S01]  /*a4a0*/  PRMT R23, R9, 0x7771, RZ ;  /* 0x0000777109177816 */ /* 0x000fe200000000ff */
[----:B------:R-:W-:Y:S01]  /*a4b0*/  IMAD.X R15, R22, 0x1, R3, P3 ;  /* 0x00000001160f7824 */ /* 0x000fe200018e0603 */
[----:B------:R-:W-:Y:S01]  /*a4c0*/  ISETP.LT.AND P3, PT, R5, UR6, !P2 ;  /* 0x0000000605007c0c */ /* 0x000fe2000d761270 */
[----:B------:R-:W-:Y:S01]  /*a4d0*/  ULDC UR6, c[0x0][0x228] ;  /* 0x00008a0000067ab9 */ /* 0x000fe20000000800 */
[----:B-1----:R-:W-:-:S02]  /*a4e0*/  PRMT R19, R9, 0x7770, RZ ;  /* 0x0000777009137816 */ /* 0x002fc400000000ff */
[-C--:B------:R-:W-:Y:S02]  /*a4f0*/  IADD3 R12, P2, R20, R7.reuse, RZ ;  /* 0x00000007140c7210 */ /* 0x080fe40007f5e0ff */
[----:B------:R-:W-:Y:S01]  /*a500*/  SHF.R.S32.HI R20, RZ, 0x1f, R18 ;  /* 0x0000001fff147819 */ /* 0x000fe20000011412 */
[----:B------:R0:W-:Y:S01]  /*a510*/  @P5 STG.E.U8 desc[UR14][R14.64], R19 ;  /* 0x000000130e005986 */ /* 0x0001e2000c10110e */
[-C--:B--2---:R-:W-:Y:S01]  /*a520*/  IADD3 R16, P5, R18, R6.reuse, RZ ;  /* 0x0000000612107210 */ /* 0x084fe20007fbe0ff */
[--C-:B------:R-:W-:Y:S01]  /*a530*/  IMAD.X R13, R22, 0x1, R24.reuse, P2 ;  /* 0x00000001160d7824 */ /* 0x100fe200010e0618 */
[----:B------:R-:W-:Y:S01]  /*a540*/  ISETP.LT.AND P1, PT, R5, UR6, !P1 ;  /* 0x0000000605007c0c */ /* 0x000fe2000cf21270 */
[----:B------:R-:W-:Y:S01]  /*a550*/  ULDC UR6, c[0x0][0x228] ;  /* 0x00008a0000067ab9 */ /* 0x000fe20000000800 */
[----:B------:R-:W-:Y:S01]  /*a560*/  PRMT R21, R9, 0x7772, RZ ;  /* 0x0000777209157816 */ /* 0x000fe200000000ff */
[----:B------:R-:W-:Y:S01]  /*a570*/  IMAD.X R17, R20, 0x1, R3, P5 ;  /* 0x0000000114117824 */ /* 0x000fe200028e0603 */
[----:B------:R1:W-:Y:S01]  /*a580*/  @P3 STG.E.U8 desc[UR14][R12.64], R23 ;  /* 0x000000170c003986 */ /* 0x0003e2000c10110e */
[----:B------:R-:W-:Y:S01]  /*a590*/  ISETP.LT.AND P5, PT, R0, UR8, !P0 ;  /* 0x0000000800007c0c */ /* 0x000fe2000c7a1270 */
[----:B------:R-:W-:Y:S01]  /*a5a0*/  ULDC UR8, c[0x0][0x228] ;  /* 0x00008a0000087ab9 */ /* 0x000fe20000000800 */
[----:B------:R-:W-:Y:S01]  /*a5b0*/  ISETP.GE.AND P2, PT, R8, UR25, PT ;  /* 0x0000001908007c0c */ /* 0x000fe2000bf46270 */
[----:B------:R2:W-:Y:S01]  /*a5c0*/  @P6 STG.E.U8 desc[UR14][R16.64], R21 ;  /* 0x0000001510006986 */ /* 0x0005e2000c10110e */
[C---:B0-----:R-:W-:Y:S01]  /*a5d0*/  IADD3 R14, P3, R18.reuse, R7, RZ ;  /* 0x00000007120e7210 */ /* 0x041fe20007f7e0ff */
[----:B------:R-:W-:Y:S01]  /*a5e0*/  VIADD R19, R18, UR4 ;  /* 0x0000000412137c36 */ /* 0x000fe20008000000 */
[----:B------:R-:W-:Y:S01]  /*a5f0*/  ISETP.LT.AND P0, PT, R5, UR6, !P0 ;  /* 0x0000000605007c0c */ /* 0x000fe2000c701270 */
[----:B------:R-:W-:Y:S01]  /*a600*/  VIADD R18, R4, 0x37 ;  /* 0x0000003704127836 */ /* 0x000fe20000000000 */
[----:B------:R-:W-:Y:S01]  /*a610*/  ULDC UR4, c[0x0][0x248] ;  /* 0x0000920000047ab9 */ /* 0x000fe20000000800 */
[----:B------:R-:W-:Y:S01]  /*a620*/  IMAD.X R15, R20, 0x1, R24, P3 ;  /* 0x00000001140f7824 */ /* 0x000fe200018e0618 */
[----:B------:R-:W-:Y:S01]  /*a630*/  SHF.R.S32.HI R22, RZ, 0x1f, R19 ;  /* 0x0000001fff167819 */ /* 0x000fe20000011413 */
[----:B-1----:R-:W-:Y:S01]  /*a640*/  VIADD R12, R4, 0x38 ;  /* 0x00000038040c7836 */ /* 0x002fe20000000000 */
[C---:B------:R-:W-:Y:S01]  /*a650*/  IADD3 R8, P6, R19.reuse, R6, RZ ;  /* 0x0000000613087210 */ /* 0x040fe20007fde0ff */
[----:B------:R-:W-:Y:S01]  /*a660*/  ULDC UR6, c[0x0][0x228] ;  /* 0x00008a0000067ab9 */ /* 0x000fe20000000800 */
[----:B------:R-:W-:Y:S01]  /*a670*/  ISETP.GE.AND P3, PT, R18, UR23, PT ;  /* 0x0000001712007c0c */ /* 0x000fe2000bf66270 */
[----:B------:R-:W-:Y:S01]  /*a680*/  VIADD R18, R19, UR4 ;  /* 0x0000000413127c36 */ /* 0x000fe20008000000 */
[----:B--2---:R-:W-:Y:S01]  /*a690*/  PRMT R21, R9, 0x7773, RZ ;  /* 0x0000777309157816 */ /* 0x004fe200000000ff */
[----:B------:R-:W-:Y:S01]  /*a6a0*/  IMAD.X R9, R22, 0x1, R3, P6 ;  /* 0x0000000116097824 */ /* 0x000fe200030e0603 */
[----:B------:R-:W-:Y:S01]  /*a6b0*/  PRMT R17, R10, 0x7770, RZ ;  /* 0x000077700a117816 */ /* 0x000fe200000000ff */
[----:B------:R-:W-:Y:S01]  /*a6c0*/  VIADD R16, R4, 0x39 ;  /* 0x0000003904107836 */ /* 0x000fe20000000000 */
[----:B------:R-:W-:Y:S01]  /*a6d0*/  ULDC UR4, c[0x0][0x228] ;  /* 0x00008a0000047ab9 */ /* 0x000fe20000000800 */
[----:B------:R0:W-:Y:S01]  /*a6e0*/  @P1 STG.E.U8 desc[UR14][R14.64], R21 ;  /* 0x000000150e001986 */ /* 0x0001e2000c10110e */
[----:B------:R-:W-:-:S02]  /*a6f0*/  ISETP.GE.AND P1, PT, R12, UR21, PT ;  /* 0x000000150c007c0c */ /* 0x000fc4000bf26270 */
[----:B------:R-:W-:Y:S01]  /*a700*/  IADD3 R12, P6, R19, R7, RZ ;  /* 0x00000007130c7210 */ /* 0x000fe20007fde0ff */
[----:B------:R1:W-:Y:S01]  /*a710*/  @P5 STG.E.U8 desc[UR14][R8.64], R17 ;  /* 0x0000001108005986 */ /* 0x0003e2000c10110e */
[----:B------:R-:W-:Y:S01]  /*a720*/  ISETP.LT.AND P5, PT, R0, UR6, !P4 ;  /* 0x0000000600007c0c */ /* 0x000fe2000e7a1270 */
[----:B------:R-:W-:Y:S01]  /*a730*/  ULDC UR6, c[0x0][0x228] ;  /* 0x00008a0000067ab9 */ /* 0x000fe20000000800 */
[----:B------:R-:W-:Y:S01]  /*a740*/  ISETP.LT.AND P4, PT, R5, UR4, !P4 ;  /* 0x0000000405007c0c */ /* 0x000fe2000e781270 */
[----:B------:R-:W-:Y:S01]  /*a750*/  IMAD.X R13, R22, 0x1, R24, P6 ;  /* 0x00000001160d7824 */ /* 0x000fe200030e0618 */
[C---:B------:R-:W-:Y:S01]  /*a760*/  PRMT R23, R10.reuse, 0x7772, RZ ;  /* 0x000077720a177816 */ /* 0x040fe200000000ff */
[----:B------:R-:W-:Y:S01]  /*a770*/  ULDC UR4, c[0x0][0x248] ;  /* 0x0000920000047ab9 */ /* 0x000fe20000000800 */
[----:B0-----:R-:W-:Y:S02]  /*a780*/  PRMT R15, R10, 0x7771, RZ ;  /* 0x000077710a0f7816 */ /* 0x001fe400000000ff */
[----:B------:R-:W-:-:S02]  /*a790*/  SHF.R.S32.HI R14, RZ, 0x1f, R18 ;  /* 0x0000001fff0e7819 */ /* 0x000fc40000011412 */
[-C--:B-1----:R-:W-:Y:S01]  /*a7a0*/  IADD3 R8, P6, R18, R6.reuse, RZ ;  /* 0x0000000612087210 */ /* 0x082fe20007fde0ff */
[----:B------:R-:W-:Y:S01]  /*a7b0*/  @P0 STG.E.U8 desc[UR14][R12.64], R15 ;  /* 0x0000000f0c000986 */ /* 0x000fe2000c10110e */
[----:B------:R-:W-:Y:S02]  /*a7c0*/  ISETP.GE.AND P0, PT, R16, UR19, PT ;  /* 0x0000001310007c0c */ /* 0x000fe4000bf06270 */
[----:B------:R-:W-:Y:S01]  /*a7d0*/  PRMT R21, R10, 0x7773, RZ ;  /* 0x000077730a157816 */ /* 0x000fe200000000ff */
[--C-:B------:R-:W-:Y:S01]  /*a7e0*/  IMAD.X R9, R14, 0x1, R3.reuse, P6 ;  /* 0x000000010e097824 */ /* 0x100fe200030e0603 */
[CC--:B------:R-:W-:Y:S01]  /*a7f0*/  IADD3 R16, P6, R18.reuse, R7.reuse, RZ ;  /* 0x0000000712107210 */ /* 0x0c0fe20007fde0ff */
[----:B------:R-:W-:Y:S01]  /*a800*/  VIADD R10, R18, UR4 ;  /* 0x00000004120a7c36 */ /* 0x000fe20008000000 */
[----:B------:R-:W-:Y:S02]  /*a810*/  ULDC UR4, c[0x0][0x248] ;  /* 0x0000920000047ab9 */ /* 0x000fe40000000800 */
[----:B------:R0:W-:Y:S01]  /*a820*/  @P5 STG.E.U8 desc[UR14][R8.64], R23 ;  /* 0x0000001708005986 */ /* 0x0001e2000c10110e */
[----:B------:R-:W-:Y:S01]  /*a830*/  IMAD.X R17, R14, 0x1, R24, P6 ;  /* 0x000000010e117824 */ /* 0x000fe200030e0618 */
[----:B------:R-:W-:Y:S01]  /*a840*/  ISETP.LT.AND P5, PT, R0, UR6, !P2 ;  /* 0x0000000600007c0c */ /* 0x000fe2000d7a1270 */
[----:B------:R-:W-:Y:S01]  /*a850*/  ULDC UR6, c[0x0][0x228] ;  /* 0x00008a0000067ab9 */ /* 0x000fe20000000800 */
[----:B------:R-:W1:Y:S01]  /*a860*/  LDS.128 R12, [R2] ;  /* 0x00000000020c7984 */ /* 0x000e620000000c00 */
[----:B------:R-:W-:Y:S01]  /*a870*/  SHF.R.S32.HI R22, RZ, 0x1f, R10 ;  /* 0x0000001fff167819 */ /* 0x000fe2000001140a */
[----:B------:R-:W-:Y:S01]  /*a880*/  VIADD R20, R10, UR4 ;  /* 0x000000040a147c36 */ /* 0x000fe20008000000 */
[----:B------:R-:W-:Y:S01]  /*a890*/  ISETP.LT.AND P6, PT, R0, UR8, !P3 ;  /* 0x0000000800007c0c */ /* 0x000fe2000dfc1270 */
[----:B------:R2:W-:Y:S01]  /*a8a0*/  @P4 STG.E.U8 desc[UR14][R16.64], R21 ;  /* 0x0000001510004986 */ /* 0x0005e2000c10110e */
[-C--:B------:R-:W-:Y:S01]  /*a8b0*/  IADD3 R18, P4, R10, R6.reuse, RZ ;  /* 0x000000060a127210 */ /* 0x080fe20007f9e0ff */
[----:B------:R-:W-:Y:S01]  /*a8c0*/  ULDC UR4, c[0x0][0x248] ;  /* 0x0000920000047ab9 */ /* 0x000fe20000000800 */
[----:B------:R-:W-:Y:S01]  /*a8d0*/  SHF.R.S32.HI R26, RZ, 0x1f, R20 ;  /* 0x0000001fff1a7819 */ /* 0x000fe20000011414 */
[----:B------:R-:W-:Y:S01]  /*a8e0*/  ULDC UR8, c[0x0][0x228] ;  /* 0x00008a0000087ab9 */ /* 0x000fe20000000800 */
[----:B0-----:R-:W-:Y:S01]  /*a8f0*/  PRMT R23, R11, 0x7771, RZ ;  /* 0x000077710b177816 */ /* 0x001fe200000000ff */
[--C-:B------:R-:W-:Y:S01]  /*a900*/  IMAD.X R19, R22, 0x1, R3.reuse, P4 ;  /* 0x0000000116137824 */ /* 0x100fe200020e0603 */
[----:B------:R-:W-:Y:S01]  /*a910*/  ISETP.LT.AND P4, PT, R5, UR6, !P2 ;  /* 0x0000000605007c0c */ /* 0x000fe2000d781270 */
[----:B------:R-:W-:Y:S01]  /*a920*/  ULDC UR6, c[0x0][0x228] ;  /* 0x00008a0000067ab9 */ /* 0x000fe20000000800 */
[-C--:B------:R-:W-:Y:S01]  /*a930*/  IADD3 R8, P2, R10, R7.reuse, RZ ;  /* 0x000000070a087210 */ /* 0x080fe20007f5e0ff */
[C---:B------:R-:W-:Y:S01]  /*a940*/  VIADD R10, R20.reuse, UR4 ;  /* 0x00000004140a7c36 */ /* 0x040fe20008000000 */
[----:B------:R0:W-:Y:S01]  /*a950*/  @P5 STG.E.U8 desc[UR14][R18.64], R25 ;  /* 0x0000001912005986 */ /* 0x0001e2000c10110e */
[-C--:B--2---:R-:W-:Y:S01]  /*a960*/  IADD3 R16, P5, R20, R6.reuse, RZ ;  /* 0x0000000614107210 */ /* 0x084fe20007fbe0ff */
[----:B------:R-:W-:Y:S01]  /*a970*/  ULDC UR4, c[0x0][0x248] ;  /* 0x0000920000047ab9 */ /* 0x000fe20000000800 */
[----:B------:R-:W-:Y:S01]  /*a980*/  IMAD.X R9, R22, 0x1, R24, P2 ;  /* 0x0000000116097824 */ /* 0x000fe200010e0618 */
[----:B------:R-:W-:Y:S01]  /*a990*/  PRMT R21, R11, 0x7772, RZ ;  /* 0x000077720b157816 */ /* 0x000fe200000000ff */
[----:B------:R-:W-:Y:S01]  /*a9a0*/  VIADD R2, R4, 0x3a ;  /* 0x0000003a04027836 */ /* 0x000fe20000000000 */
[C---:B------:R-:W-:Y:S01]  /*a9b0*/  ISETP.LT.AND P3, PT, R5.reuse, UR6, !P3 ;  /* 0x0000000605007c0c */ /* 0x040fe2000df61270 */
[----:B------:R-:W-:Y:S01]  /*a9c0*/  IMAD.X R17, R26, 0x1, R3, P5 ;  /* 0x000000011a117824 */ /* 0x000fe200028e0603 */
[----:B------:R-:W-:Y:S01]  /*a9d0*/  ISETP.LT.AND P5, PT, R0, UR8, !P1 ;  /* 0x0000000800007c0c */ /* 0x000fe2000cfa1270 */
[----:B------:R2:W-:Y:S01]  /*a9e0*/  @P4 STG.E.U8 desc[UR14][R8.64], R23 ;  /* 0x0000001708004986 */ /* 0x0005e2000c10110e */
[----:B------:R-:W-:Y:S01]  /*a9f0*/  SHF.R.S32.HI R22, RZ, 0x1f, R10 ;  /* 0x0000001fff167819 */ /* 0x000fe2000001140a */
[----:B------:R-:W-:Y:S01]  /*aa00*/  ULDC UR6, c[0x0][0x228] ;  /* 0x00008a0000067ab9 */ /* 0x000fe20000000800 */
[----:B0-----:R-:W-:Y:S01]  /*aa10*/  IADD3 R18, P4, R20, R7, RZ ;  /* 0x0000000714127210 */ /* 0x001fe20007f9e0ff */
[----:B------:R0:W-:Y:S01]  /*aa20*/  @P6 STG.E.U8 desc[UR14][R16.64], R21 ;  /* 0x0000001510006986 */ /* 0x0001e2000c10110e */
[----:B------:R-:W-:Y:S01]  /*aa30*/  VIADD R20, R10, UR4 ;  /* 0x000000040a147c36 */ /* 0x000fe20008000000 */
[----:B------:R-:W-:Y:S01]  /*aa40*/  ISETP.LT.AND P1, PT, R5, UR6, !P1 ;  /* 0x0000000605007c0c */ /* 0x000fe2000cf21270 */
[----:B------:R-:W-:Y:S01]  /*aa50*/  ULDC UR6, c[0x0][0x228] ;  /* 0x00008a0000067ab9 */ /* 0x000fe20000000800 */
[----:B------:R-:W-:Y:S01]  /*aa60*/  IMAD.X R19, R26, 0x1, R24, P4 ;  /* 0x000000011a137824 */ /* 0x000fe200020e0618 */
[----:B------:R-:W-:Y:S01]  /*aa70*/  ULDC UR4, c[0x0][0x228] ;  /* 0x00008a0000047ab9 */ /* 0x000fe20000000800 */
[----:B------:R-:W-:Y:S01]  /*aa80*/  ISETP.GE.AND P2, PT, R2, UR17, PT ;  /* 0x0000001102007c0c */ /* 0x000fe2000bf46270 */
[----:B------:R-:W-:Y:S01]  /*aa90*/  VIADD R2, R4, 0x3b ;  /* 0x0000003b04027836 */ /* 0x000fe20000000000 */
[----:B--2---:R-:W-:Y:S01]  /*aaa0*/  IADD3 R8, P6, R10, R6, RZ ;  /* 0x000000060a087210 */ /* 0x004fe20007fde0ff */
[----:B------:R-:W-:Y:S01]  /*aab0*/  ULDC UR8, c[0x0][0x228] ;  /* 0x00008a0000087ab9 */ /* 0x000fe20000000800 */
[----:B0-----:R-:W-:-:S03]  /*aac0*/  PRMT R17, R11, 0x7773, RZ ;  /* 0x000077730b117816 */ /* 0x001fc600000000ff */
[----:B------:R-:W-:Y:S01]  /*aad0*/  IMAD.X R9, R22, 0x1, R3, P6 ;  /* 0x0000000116097824 */ /* 0x000fe200030e0603 */
[----:B-1----:R-:W-:Y:S02]  /*aae0*/  PRMT R21, R12, 0x7770, RZ ;  /* 0x000077700c157816 */ /* 0x002fe400000000ff */
[----:B------:R-:W-:Y:S01]  /*aaf0*/  IADD3 R10, P6, R10, R7, RZ ;  /* 0x000000070a0a7210 */ /* 0x000fe20007fde0ff */
[----:B------:R0:W-:Y:S01]  /*ab00*/  @P3 STG.E.U8 desc[UR14][R18.64], R17 ;  /* 0x0000001112003986 */ /* 0x0001e2000c10110e */
[----:B------:R-:W-:Y:S02]  /*ab10*/  PRMT R23, R12, 0x7771, RZ ;  /* 0x000077710c177816 */ /* 0x000fe400000000ff */
[----:B------:R-:W-:Y:S01]  /*ab20*/  ISETP.GE.AND P4, PT, R2, UR13, PT ;  /* 0x0000000d02007c0c */ /* 0x000fe2000bf86270 */
[----:B------:R1:W-:Y:S01]  /*ab30*/  @P5 STG.E.U8 desc[UR14][R8.64], R21 ;  /* 0x0000001508005986 */ /* 0x0003e2000c10110e */
[----:B------:R-:W-:Y:S01]  /*ab40*/  IMAD.X R11, R22, 0x1, R24, P6 ;  /* 0x00000001160b7824 */ /* 0x000fe200030e0618 */
[----:B------:R-:W-:Y:S01]  /*ab50*/  ISETP.LT.AND P5, PT, R0, UR6, !P0 ;  /* 0x0000000600007c0c */ /* 0x000fe2000c7a1270 */
[----:B------:R-:W-:Y:S01]  /*ab60*/  VIADD R2, R4, 0x3c ;  /* 0x0000003c04027836 */ /* 0x000fe20000000000 */
[----:B------:R-:W-:Y:S01]  /*ab70*/  ISETP.LT.AND P0, PT, R5, UR4, !P0 ;  /* 0x0000000405007c0c */ /* 0x000fe2000c701270 */
[----:B------:R-:W-:Y:S01]  /*ab80*/  ULDC UR4, c[0x0][0x248] ;  /* 0x0000920000047ab9 */ /* 0x000fe20000000800 */
[----:B------:R2:W-:Y:S01]  /*ab90*/  @P1 STG.E.U8 desc[UR14][R10.64], R23 ;  /* 0x000000170a001986 */ /* 0x0005e2000c10110e */
[----:B------:R-:W-:Y:S01]  /*aba0*/  ULDC UR6, c[0x0][0x228] ;  /* 0x00008a0000067ab9 */ /* 0x000fe20000000800 */
[----:B0-----:R-:W-:-:S02]  /*abb0*/  SHF.R.S32.HI R17, RZ, 0x1f, R20 ;  /* 0x0000001fff117819 */ /* 0x001fc40000011414 */
[----:B------:R-:W-:Y:S02]  /*abc0*/  PRMT R19, R12, 0x7773, RZ ;  /* 0x000077730c137816 */ /* 0x000fe400000000ff */
[-C--:B-1----:R-:W-:Y:S02]  /*abd0*/  IADD3 R8, P6, R20, R6.reuse, RZ ;  /* 0x0000000614087210 */ /* 0x082fe40007fde0ff */
[----:B------:R-:W-:Y:S02]  /*abe0*/  PRMT R21, R12, 0x7772, RZ ;  /* 0x000077720c157816 */ /* 0x000fe400000000ff */
[----:B------:R-:W-:Y:S01]  /*abf0*/  ISETP.GE.AND P3, PT, R2, UR11, PT ;  /* 0x0000000b02007c0c */ /* 0x000fe2000bf66270 */
[C-C-:B------:R-:W-:Y:S01]  /*ac00*/  IMAD.X R9, R17.reuse, 0x1, R3.reuse, P6 ;  /* 0x0000000111097824 */ /* 0x140fe200030e0603 */
[CC--:B------:R-:W-:Y:S01]  /*ac10*/  IADD3 R16, P6, R20.reuse, R7.reuse, RZ ;  /* 0x0000000714107210 */ /* 0x0c0fe20007fde0ff */
[----:B------:R-:W-:Y:S01]  /*ac20*/  VIADD R20, R20, UR4 ;  /* 0x0000000414147c36 */ /* 0x000fe20008000000 */
[----:B------:R-:W-:Y:S01]  /*ac30*/  ULDC UR4, c[0x0][0x248] ;  /* 0x0000920000047ab9 */ /* 0x000fe20000000800 */
[----:B------:R-:W-:Y:S01]  /*ac40*/  VIADD R2, R4, 0x3d ;  /* 0x0000003d04027836 */ /* 0x000fe20000000000 */
[----:B------:R0:W-:Y:S01]  /*ac50*/  @P5 STG.E.U8 desc[UR14][R8.64], R21 ;  /* 0x0000001508005986 */ /* 0x0001e2000c10110e */
[----:B------:R-:W-:Y:S01]  /*ac60*/  IMAD.X R17, R17, 0x1, R24, P6 ;  /* 0x0000000111117824 */ /* 0x000fe200030e0618 */
[----:B------:R-:W-:Y:S01]  /*ac70*/  ISETP.LT.AND P5, PT, R0, UR6, !P2 ;  /* 0x0000000600007c0c */ /* 0x000fe2000d7a1270 */
[----:B------:R-:W-:Y:S01]  /*ac80*/  ULDC UR6, c[0x0][0x228] ;  /* 0x00008a0000067ab9 */ /* 0x000fe20000000800 */
[----:B------:R-:W-:Y:S01]  /*ac90*/  SHF.R.S32.HI R18, RZ, 0x1f, R20 ;  /* 0x0000001fff127819 */ /* 0x000fe20000011414 */
[C---:B------:R-:W-:Y:S01]  /*aca0*/  VIADD R12, R20.reuse, UR4 ;  /* 0x00000004140c7c36 */ /* 0x040fe20008000000 */
[----:B------:R1:W-:Y:S01]  /*acb0*/  @P0 STG.E.U8 desc[UR14][R16.64], R19 ;  /* 0x0000001310000986 */ /* 0x0003e2000c10110e */
[-C--:B--2---:R-:W-:Y:S01]  /*acc0*/  IADD3 R10, P0, R20, R6.reuse, RZ ;  /* 0x00000006140a7210 */ /* 0x084fe20007f1e0ff */
[----:B------:R-:W-:Y:S01]  /*acd0*/  ULDC UR4, c[0x0][0x248] ;  /* 0x0000920000047ab9 */ /* 0x000fe20000000800 */
[----:B------:R-:W-:Y:S01]  /*ace0*/  ISETP.LT.AND P2, PT, R5, UR6, !P2 ;  /* 0x0000000605007c0c */ /* 0x000fe2000d741270 */
[----:B------:R-:W-:Y:S01]  /*acf0*/  ULDC UR6, c[0x0][0x228] ;  /* 0x00008a0000067ab9 */ /* 0x000fe20000000800 */
[C---:B------:R-:W-:Y:S01]  /*ad00*/  PRMT R23, R13.reuse, 0x7770, RZ ;  /* 0x000077700d177816 */ /* 0x040fe200000000ff */
[----:B------:R-:W-:Y:S01]  /*ad10*/  IMAD.X R11, R18, 0x1, R3, P0 ;  /* 0x00000001120b7824 */ /* 0x000fe200000e0603 */
[----:B------:R-:W-:Y:S01]  /*ad20*/  ISETP.GE.AND P1, PT, R2, UR9, PT ;  /* 0x0000000902007c0c */ /* 0x000fe2000bf26270 */
[----:B------:R-:W-:Y:S01]  /*ad30*/  VIADD R2, R4, 0x3e ;  /* 0x0000003e04027836 */ /* 0x000fe20000000000 */
[----:B0-----:R-:W-:Y:S01]  /*ad40*/  IADD3 R8, P0, R20, R7, RZ ;  /* 0x0000000714087210 */ /* 0x001fe20007f1e0ff */
[----:B------:R-:W-:Y:S01]  /*ad50*/  VIADD R4, R4, 0x3f ;  /* 0x0000003f04047836 */ /* 0x000fe20000000000 */
[----:B------:R-:W-:Y:S01]  /*ad60*/  ISETP.LT.AND P6, PT, R0, UR8, !P4 ;  /* 0x0000000800007c0c */ /* 0x000fe2000e7c1270 */
[----:B------:R0:W-:Y:S01]  /*ad70*/  @P5 STG.E.U8 desc[UR14][R10.64], R23 ;  /* 0x000000170a005986 */ /* 0x0001e2000c10110e */
[----:B------:R-:W-:Y:S01]  /*ad80*/  SHF.R.S32.HI R20, RZ, 0x1f, R12 ;  /* 0x0000001fff147819 */ /* 0x000fe2000001140c */
[----:B------:R-:W-:Y:S01]  /*ad90*/  IMAD.X R9, R18, 0x1, R24, P0 ;  /* 0x0000000112097824 */ /* 0x000fe200000e0618 */
[----:B-1----:R-:W-:Y:S01]  /*ada0*/  IADD3 R16, P5, R12, R6, RZ ;  /* 0x000000060c107210 */ /* 0x002fe20007fbe0ff */
[----:B------:R-:W-:Y:S01]  /*adb0*/  ULDC UR8, c[0x0][0x228] ;  /* 0x00008a0000087ab9 */ /* 0x000fe20000000800 */
[----:B------:R-:W-:-:S02]  /*adc0*/  PRMT R21, R13, 0x7771, RZ ;  /* 0x000077710d157816 */ /* 0x000fc400000000ff */
[----:B------:R-:W-:Y:S01]  /*add0*/  ISETP.GE.AND P0, PT, R2, UR7, PT ;  /* 0x0000000702007c0c */ /* 0x000fe2000bf06270 */
[----:B------:R-:W-:Y:S01]  /*ade0*/  VIADD R2, R12, UR4 ;  /* 0x000000040c027c36 */ /* 0x000fe20008000000 */
[----:B------:R-:W-:Y:S01]  /*adf0*/  PRMT R19, R13, 0x7772, RZ ;  /* 0x000077720d137816 */ /* 0x000fe200000000ff */
[----:B------:R-:W-:Y:S01]  /*ae00*/  IMAD.X R17, R20, 0x1, R3, P5 ;  /* 0x0000000114117824 */ /* 0x000fe200028e0603 */
[----:B------:R1:W-:Y:S01]  /*ae10*/  @P2 STG.E.U8 desc[UR14][R8.64], R21 ;  /* 0x0000001508002986 */ /* 0x0003e2000c10110e */
[----:B------:R-:W-:Y:S01]  /*ae20*/  ULDC UR7, c[0x0][0x228] ;  /* 0x00008a0000077ab9 */ /* 0x000fe20000000800 */
[----:B------:R-:W-:Y:S01]  /*ae30*/  SHF.R.S32.HI R18, RZ, 0x1f, R2 ;  /* 0x0000001fff127819 */ /* 0x000fe20000011402 */
[----:B------:R-:W-:Y:S01]  /*ae40*/  ULDC UR4, c[0x0][0x248] ;  /* 0x0000920000047ab9 */ /* 0x000fe20000000800 */
[C---:B------:R-:W-:Y:S01]  /*ae50*/  ISETP.LT.AND P4, PT, R5.reuse, UR6, !P4 ;  /* 0x0000000605007c0c */ /* 0x040fe2000e781270 */
[----:B------:R2:W-:Y:S01]  /*ae60*/  @P6 STG.E.U8 desc[UR14][R16.64], R19 ;  /* 0x0000001310006986 */ /* 0x0005e2000c10110e */
[----:B------:R-:W-:Y:S01]  /*ae70*/  ISETP.LT.AND P5, PT, R0, UR7, !P3 ;  /* 0x0000000700007c0c */ /* 0x000fe2000dfa1270 */
[----:B------:R-:W-:Y:S01]  /*ae80*/  ULDC UR6, c[0x0][0x228] ;  /* 0x00008a0000067ab9 */ /* 0x000fe20000000800 */
[----:B------:R-:W-:Y:S01]  /*ae90*/  ISETP.LT.AND P3, PT, R5, UR8, !P3 ;  /* 0x0000000805007c0c */ /* 0x000fe2000df61270 */
[----:B------:R-:W-:Y:S01]  /*aea0*/  ULDC UR7, c[0x0][0x228] ;  /* 0x00008a0000077ab9 */ /* 0x000fe20000000800 */
[----:B0-----:R-:W-:Y:S01]  /*aeb0*/  IADD3 R10, P6, R12, R7, RZ ;  /* 0x000000070c0a7210 */ /* 0x001fe20007fde0ff */
[----:B------:R-:W-:Y:S01]  /*aec0*/  ULDC UR8, c[0x0][0x228] ;  /* 0x00008a0000087ab9 */ /* 0x000fe20000000800 */
[----:B-1----:R-:W-:-:S02]  /*aed0*/  IADD3 R8, P2, R2, R6, RZ ;  /* 0x0000000602087210 */ /* 0x002fc40007f5e0ff */
[----:B------:R-:W-:Y:S01]  /*aee0*/  PRMT R21, R13, 0x7773, RZ ;  /* 0x000077730d157816 */ /* 0x000fe200000000ff */
[--C-:B------:R-:W-:Y:S01]  /*aef0*/  IMAD.X R11, R20, 0x1, R24.reuse, P6 ;  /* 0x00000001140b7824 */ /* 0x100fe200030e0618 */
[----:B------:R-:W-:Y:S01]  /*af00*/  ISETP.GE.AND P6, PT, R4, UR5, PT ;  /* 0x0000000504007c0c */ /* 0x000fe2000bfc6270 */
[----:B------:R-:W-:Y:S01]  /*af10*/  IMAD.X R9, R18, 0x1, R3, P2 ;  /* 0x0000000112097824 */ /* 0x000fe200010e0603 */
[C---:B------:R-:W-:Y:S01]  /*af20*/  IADD3 R12, P2, R2.reuse, R7, RZ ;  /* 0x00000007020c7210 */ /* 0x040fe20007f5e0ff */
[----:B------:R-:W-:Y:S01]  /*af30*/  VIADD R2, R2, UR4 ;  /* 0x0000000402027c36 */ /* 0x000fe20008000000 */
[C---:B--2---:R-:W-:Y:S01]  /*af40*/  PRMT R19, R14.reuse, 0x7770, RZ ;  /* 0x000077700e137816 */ /* 0x044fe200000000ff */
[----:B------:R0:W-:Y:S01]  /*af50*/  @P4 STG.E.U8 desc[UR14][R10.64], R21 ;  /* 0x000000150a004986 */ /* 0x0001e2000c10110e */
[----:B------:R-:W-:Y:S01]  /*af60*/  PRMT R17, R14, 0x7771, RZ ;  /* 0x000077710e117816 */ /* 0x000fe200000000ff */
[----:B------:R-:W-:Y:S01]  /*af70*/  IMAD.X R13, R18, 0x1, R24, P2 ;  /* 0x00000001120d7824 */ /* 0x000fe200010e0618 */
[----:B------:R-:W-:Y:S01]  /*af80*/  ULDC UR5, c[0x0][0x248] ;  /* 0x0000920000057ab9 */ /* 0x000fe20000000800 */
[----:B------:R1:W-:Y:S01]  /*af90*/  @P5 STG.E.U8 desc[UR14][R8.64], R19 ;  /* 0x0000001308005986 */ /* 0x0003e2000c10110e */
[----:B------:R-:W-:Y:S01]  /*afa0*/  VIADD R16, R2, UR5 ;  /* 0x0000000502107c36 */ /* 0x000fe20008000000 */
[----:B------:R-:W-:Y:S01]  /*afb0*/  ULDC UR4, c[0x0][0x248] ;  /* 0x0000920000047ab9 */ /* 0x000fe20000000800 */
[----:B------:R-:W-:Y:S01]  /*afc0*/  ISETP.LT.AND P5, PT, R0, UR6, !P1 ;  /* 0x0000000600007c0c */ /* 0x000fe2000cfa1270 */
[----:B------:R2:W-:Y:S01]  /*afd0*/  @P3 STG.E.U8 desc[UR14][R12.64], R17 ;  /* 0x000000110c003986 */ /* 0x0005e2000c10110e */
[----:B------:R-:W-:Y:S01]  /*afe0*/  VIADD R4, R16, UR4 ;  /* 0x0000000410047c36 */ /* 0x000fe20008000000 */
[----:B------:R-:W-:Y:S01]  /*aff0*/  ULDC UR4, c[0x0][0x228] ;  /* 0x00008a0000047ab9 */ /* 0x000fe20000000800 */
[----:B------:R-:W-:Y:S01]  /*b000*/  ULDC UR5, c[0x0][0x228] ;  /* 0x00008a0000057ab9 */ /* 0x000fe20000000800 */
[----:B0-----:R-:W-:-:S02]  /*b010*/  SHF.R.S32.HI R11, RZ, 0x1f, R2 ;  /* 0x0000001fff0b7819 */ /* 0x001fc40000011402 */
[CC--:B------:R-:W-:Y:S02]  /*b020*/  IADD3 R10, P3, R2.reuse, R7.reuse, RZ ;  /* 0x00000007020a7210 */ /* 0x0c0fe40007f7e0ff */
[-C--:B-1----:R-:W-:Y:S02]  /*b030*/  IADD3 R8, P2, R2, R6.reuse, RZ ;  /* 0x0000000602087210 */ /* 0x082fe40007f5e0ff */
[----:B------:R-:W-:Y:S01]  /*b040*/  ISETP.LT.AND P1, PT, R5, UR4, !P1 ;  /* 0x0000000405007c0c */ /* 0x000fe2000cf21270 */
[----:B------:R-:W-:Y:S01]  /*b050*/  ULDC UR4, c[0x0][0x228] ;  /* 0x00008a0000047ab9 */ /* 0x000fe20000000800 */
[----:B--2---:R-:W-:Y:S01]  /*b060*/  SHF.R.S32.HI R17, RZ, 0x1f, R16 ;  /* 0x0000001fff117819 */ /* 0x004fe20000011410 */
[C---:B------:R-:W-:Y:S01]  /*b070*/  IMAD.X R9, R11.reuse, 0x1, R3, P2 ;  /* 0x000000010b097824 */ /* 0x040fe200010e0603 */
[C---:B------:R-:W-:Y:S01]  /*b080*/  IADD3 R12, P4, R16.reuse, R6, RZ ;  /* 0x00000006100c7210 */ /* 0x040fe20007f9e0ff */
[----:B------:R-:W-:Y:S01]  /*b090*/  IMAD.X R11, R11, 0x1, R24, P3 ;  /* 0x000000010b0b7824 */ /* 0x000fe200018e0618 */
[----:B------:R-:W-:-:S02]  /*b0a0*/  IADD3 R16, P3, R16, R7, RZ ;  /* 0x0000000710107210 */ /* 0x000fc40007f7e0ff */
[----:B------:R-:W-:Y:S01]  /*b0b0*/  SHF.R.S32.HI R18, RZ, 0x1f, R4 ;  /* 0x0000001fff127819 */ /* 0x000fe20000011404 */
[C-C-:B------:R-:W-:Y:S01]  /*b0c0*/  IMAD.X R13, R17.reuse, 0x1, R3.reuse, P4 ;  /* 0x00000001110d7824 */ /* 0x140fe200020e0603 */
[----:B------:R-:W-:Y:S01]  /*b0d0*/  IADD3 R2, P2, R4, R6, RZ ;  /* 0x0000000604027210 */ /* 0x000fe20007f5e0ff */
[----:B------:R-:W-:Y:S01]  /*b0e0*/  IMAD.X R17, R17, 0x1, R24, P3 ;  /* 0x0000000111117824 */ /* 0x000fe200018e0618 */
[----:B------:R-:W-:Y:S02]  /*b0f0*/  ISETP.LT.AND P4, PT, R0, UR7, !P0 ;  /* 0x0000000700007c0c */ /* 0x000fe4000c781270 */
[C---:B------:R-:W-:Y:S01]  /*b100*/  ISETP.LT.AND P0, PT, R5.reuse, UR5, !P0 ;  /* 0x0000000505007c0c */ /* 0x040fe2000c701270 */
[----:B------:R-:W-:Y:S01]  /*b110*/  IMAD.X R3, R18, 0x1, R3, P2 ;  /* 0x0000000112037824 */ /* 0x000fe200010e0603 */
[----:B------:R-:W-:Y:S02]  /*b120*/  ISETP.LT.AND P3, PT, R0, UR8, !P6 ;  /* 0x0000000800007c0c */ /* 0x000fe4000f761270 */
[----:B------:R-:W-:-:S02]  /*b130*/  ISETP.LT.AND P6, PT, R5, UR4, !P6 ;  /* 0x0000000405007c0c */ /* 0x000fc4000f7c1270 */
[----:B------:R-:W-:Y:S02]  /*b140*/  IADD3 R4, P2, R4, R7, RZ ;  /* 0x0000000704047210 */ /* 0x000fe40007f5e0ff */
[C---:B------:R-:W-:Y:S02]  /*b150*/  PRMT R25, R14.reuse, 0x7772, RZ ;  /* 0x000077720e197816 */ /* 0x040fe400000000ff */
[----:B------:R-:W-:Y:S01]  /*b160*/  PRMT R23, R14, 0x7773, RZ ;  /* 0x000077730e177816 */ /* 0x000fe200000000ff */
[----:B------:R-:W-:Y:S01]  /*b170*/  IMAD.X R5, R18, 0x1, R24, P2 ;  /* 0x0000000112057824 */ /* 0x000fe200010e0618 */
[C---:B------:R-:W-:Y:S01]  /*b180*/  PRMT R7, R15.reuse, 0x7773, RZ ;  /* 0x000077730f077816 */ /* 0x040fe200000000ff */
[----:B------:R0:W-:Y:S01]  /*b190*/  @P5 STG.E.U8 desc[UR14][R8.64], R25 ;  /* 0x0000001908005986 */ /* 0x0001e2000c10110e */
[C---:B------:R-:W-:Y:S02]  /*b1a0*/  PRMT R19, R15.reuse, 0x7772, RZ ;  /* 0x000077720f137816 */ /* 0x040fe400000000ff */
[C---:B------:R-:W-:Y:S01]  /*b1b0*/  PRMT R21, R15.reuse, 0x7771, RZ ;  /* 0x000077710f157816 */ /* 0x040fe200000000ff */
[----:B------:R0:W-:Y:S01]  /*b1c0*/  @P1 STG.E.U8 desc[UR14][R10.64], R23 ;  /* 0x000000170a001986 */ /* 0x0001e2000c10110e */
[----:B------:R-:W-:-:S05]  /*b1d0*/  PRMT R15, R15, 0x7770, RZ ;  /* 0x000077700f0f7816 */ /* 0x000fca00000000ff */
[----:B------:R0:W-:Y:S04]  /*b1e0*/  @P4 STG.E.U8 desc[UR14][R12.64], R15 ;  /* 0x0000000f0c004986 */ /* 0x0001e8000c10110e */
[----:B------:R0:W-:Y:S04]  /*b1f0*/  @P0 STG.E.U8 desc[UR14][R16.64], R21 ;  /* 0x0000001510000986 */ /* 0x0001e8000c10110e */
[----:B------:R0:W-:Y:S01]  /*b200*/  @P3 STG.E.U8 desc[UR14][R2.64], R19 ;  /* 0x0000001302003986 */ /* 0x0001e2000c10110e */
[----:B------:R-:W-:Y:S05]  /*b210*/  @!P6 EXIT ;  /* 0x000000000000e94d */ /* 0x000fea0003800000 */
[----:B------:R-:W-:Y:S01]  /*b220*/  STG.E.U8 desc[UR14][R4.64], R7 ;  /* 0x0000000704007986 */ /* 0x000fe2000c10110e */
[----:B------:R-:W-:Y:S05]  /*b230*/  EXIT ;  /* 0x000000000000794d */ /* 0x000fea0003800000 */
.L_x_2:
[----:B------:R-:W-:-:S00]  /*b240*/  BRA `(.L_x_2) ;  /* 0xfffffffc00fc7947 */ /* 0x000fc0000383ffff */
[----:B------:R-:W-:-:S00]  /*b250*/  NOP ;  /* 0x0000000000007918 */ /* 0x000fc00000000000 */
        /* <DEDUP_REMOVED lines=10> */
.L_x_3:


//--------------------- .nv.shared.matmul_kernel  --------------------------
	.section	.nv.shared.matmul_kernel,"aw",@nobits
	.sectionflags	@""
	.align	16
	.zero		1024


//--------------------- .nv.shared.reserved.0     --------------------------
	.section	.nv.shared.reserved.0,"aw",@nobits
	.weak		__nv_reservedSMEM_offset_0_alias
	.size		__nv_reservedSMEM_offset_0_alias, 0, 0
	.other		__nv_reservedSMEM_offset_0_alias,@"STO_CUDA_RESERVED_SHARED STV_DEFAULT"
__nv_reservedSMEM_offset_0_alias:
	.zero		0


//--------------------- .nv.constant0.matmul_kernel --------------------------
	.section	.nv.constant0.matmul_kernel,"a",@progbits
	.sectionflags	@""
	.align	4
.nv.constant0.matmul_kernel:
	.zero		608


//--------------------- SYMBOLS --------------------------

	.type		.nv.reservedSmem.offset0,@object
	.size		.nv.reservedSmem.offset0,0x4
